	.target	sm_100a

	.elftype	@"ET_EXEC"


//--------------------- .note.nv.tkinfo           --------------------------
	.section	.note.nv.tkinfo,"",@"SHT_NOTE"
	.sectionflags	@"SHF_NOTE_NV_TKINFO"
	.tkinfo
        /*0018*/ 	.word	0x00000081
        /*0030*/ 	.string	""
        /*0030*/ 	.string	"ptxas-blackwell"
        /*0030*/ 	.string	"Cuda compilation tools, release 12.9, V12.9.86"
        /*0030*/ 	.string	"Build cuda_12.9.r12.9/compiler.36037853_0"
        /*0030*/ 	.string	"-v  -suppress-debug-info  -lineinfo  -arch sm_100a "



//--------------------- .note.nv.cuver            --------------------------
	.section	.note.nv.cuver,"",@"SHT_NOTE"
	.sectionflags	@"SHF_NOTE_NV_CUVER"
        /*0018*/ 	.short	0x0001
        /*001a*/ 	.short	0x0064
        /*001c*/ 	.short	0x0001
        /*001e*/ 	.short	0x0000
        /*0020*/ 	.short	0x0001
        /*0022*/ 	.short	0x0000


//--------------------- .nv.info                  --------------------------
	.section	.nv.info,"",@"SHT_CUDA_INFO"
	.align	4


	//----- nvinfo : EIATTR_REGCOUNT
	.align		4
        /*0000*/ 	.byte	0x04, 0x2f
        /*0002*/ 	.short	(.L_4 - .L_3)
	.align		4
.L_3:
        /*0004*/ 	.word	index@(gluon_tcgen05)
        /*0008*/ 	.word	0x00000019


	//----- nvinfo : EIATTR_FRAME_SIZE
	.align		4
.L_4:
        /*000c*/ 	.byte	0x04, 0x11
        /*000e*/ 	.short	(.L_6 - .L_5)
	.align		4
.L_5:
        /*0010*/ 	.word	index@($__internal_2_$__cuda_sm10x_tcgen05_guardrail_trap_unallocated_columns_being_dealloced)
        /*0014*/ 	.word	0x00000000


	//----- nvinfo : EIATTR_FRAME_SIZE
	.align		4
.L_6:
        /*0018*/ 	.byte	0x04, 0x11
        /*001a*/ 	.short	(.L_8 - .L_7)
	.align		4
.L_7:
        /*001c*/ 	.word	index@($__internal_1_$__cuda_sm10x_tcgen05_guardrail_trap_phase_invalid_during_alloc)
        /*0020*/ 	.word	0x00000000


	//----- nvinfo : EIATTR_FRAME_SIZE
	.align		4
.L_8:
        /*0024*/ 	.byte	0x04, 0x11
        /*0026*/ 	.short	(.L_10 - .L_9)
	.align		4
.L_9:
        /*0028*/ 	.word	index@($__internal_0_$__cuda_sm10x_tcgen05_guardrail_trap_col_being_dealloced_not_returned_by_alloc)
        /*002c*/ 	.word	0x00000000


	//----- nvinfo : EIATTR_FRAME_SIZE
	.align		4
.L_10:
        /*0030*/ 	.byte	0x04, 0x11
        /*0032*/ 	.short	(.L_12 - .L_11)
	.align		4
.L_11:
        /*0034*/ 	.word	index@(gluon_tcgen05)
        /*0038*/ 	.word	0x00000000


	//----- nvinfo : EIATTR_MIN_STACK_SIZE
	.align		4
.L_12:
        /*003c*/ 	.byte	0x04, 0x12
        /*003e*/ 	.short	(.L_14 - .L_13)
	.align		4
.L_13:
        /*0040*/ 	.word	index@(gluon_tcgen05)
        /*0044*/ 	.word	0x00000000
.L_14:


//--------------------- .nv.info.gluon_tcgen05    --------------------------
	.section	.nv.info.gluon_tcgen05,"",@"SHT_CUDA_INFO"
	.sectionflags	@""
	.align	4


	//----- nvinfo : EIATTR_CUDA_API_VERSION
	.align		4
        /*0000*/ 	.byte	0x04, 0x37
        /*0002*/ 	.short	(.L_16 - .L_15)
.L_15:
        /*0004*/ 	.word	0x00000081


	//----- nvinfo : EIATTR_KPARAM_INFO
	.align		4
.L_16:
        /*0008*/ 	.byte	0x04, 0x17
        /*000a*/ 	.short	(.L_18 - .L_17)
.L_17:
        /*000c*/ 	.word	0x00000000
        /*0010*/ 	.short	0x000a
        /*0012*/ 	.short	0x0048
        /*0014*/ 	.byte	0x00, 0xf4, 0x21, 0x00


	//----- nvinfo : EIATTR_KPARAM_INFO
	.align		4
.L_18:
        /*0018*/ 	.byte	0x04, 0x17
        /*001a*/ 	.short	(.L_20 - .L_19)
.L_19:
        /*001c*/ 	.word	0x00000000
        /*0020*/ 	.short	0x0009
        /*0022*/ 	.short	0x0040
        /*0024*/ 	.byte	0x00, 0xf4, 0x21, 0x00


	//----- nvinfo : EIATTR_KPARAM_INFO
	.align		4
.L_20:
        /*0028*/ 	.byte	0x04, 0x17
        /*002a*/ 	.short	(.L_22 - .L_21)
.L_21:
        /*002c*/ 	.word	0x00000000
        /*0030*/ 	.short	0x0008
        /*0032*/ 	.short	0x0038
        /*0034*/ 	.byte	0x00, 0xf0, 0x21, 0x00


	//----- nvinfo : EIATTR_KPARAM_INFO
	.align		4
.L_22:
        /*0038*/ 	.byte	0x04, 0x17
        /*003a*/ 	.short	(.L_24 - .L_23)
.L_23:
        /*003c*/ 	.word	0x00000000
        /*0040*/ 	.short	0x0007
        /*0042*/ 	.short	0x0030
        /*0044*/ 	.byte	0x00, 0xf0, 0x21, 0x00


	//----- nvinfo : EIATTR_KPARAM_INFO
	.align		4
.L_24:
        /*0048*/ 	.byte	0x04, 0x17
        /*004a*/ 	.short	(.L_26 - .L_25)
.L_25:
        /*004c*/ 	.word	0x00000000
        /*0050*/ 	.short	0x0006
        /*0052*/ 	.short	0x0028
        /*0054*/ 	.byte	0x00, 0xf0, 0x21, 0x00


	//----- nvinfo : EIATTR_KPARAM_INFO
	.align		4
.L_26:
        /*0058*/ 	.byte	0x04, 0x17
        /*005a*/ 	.short	(.L_28 - .L_27)
.L_27:
        /*005c*/ 	.word	0x00000000
        /*0060*/ 	.short	0x0005
        /*0062*/ 	.short	0x0020
        /*0064*/ 	.byte	0x00, 0xf0, 0x11, 0x00


	//----- nvinfo : EIATTR_KPARAM_INFO
	.align		4
.L_28:
        /*0068*/ 	.byte	0x04, 0x17
        /*006a*/ 	.short	(.L_30 - .L_29)
.L_29:
        /*006c*/ 	.word	0x00000000
        /*0070*/ 	.short	0x0004
        /*0072*/ 	.short	0x001c
        /*0074*/ 	.byte	0x00, 0xf0, 0x11, 0x00


	//----- nvinfo : EIATTR_KPARAM_INFO
	.align		4
.L_30:
        /*0078*/ 	.byte	0x04, 0x17
        /*007a*/ 	.short	(.L_32 - .L_31)
.L_31:
        /*007c*/ 	.word	0x00000000
        /*0080*/ 	.short	0x0003
        /*0082*/ 	.short	0x0018
        /*0084*/ 	.byte	0x00, 0xf0, 0x11, 0x00


	//----- nvinfo : EIATTR_KPARAM_INFO
	.align		4
.L_32:
        /*0088*/ 	.byte	0x04, 0x17
        /*008a*/ 	.short	(.L_34 - .L_33)
.L_33:
        /*008c*/ 	.word	0x00000000
        /*0090*/ 	.short	0x0002
        /*0092*/ 	.short	0x0010
        /*0094*/ 	.byte	0x00, 0xf4, 0x21, 0x00


	//----- nvinfo : EIATTR_KPARAM_INFO
	.align		4
.L_34:
        /*0098*/ 	.byte	0x04, 0x17
        /*009a*/ 	.short	(.L_36 - .L_35)
.L_35:
        /*009c*/ 	.word	0x00000000
        /*00a0*/ 	.short	0x0001
        /*00a2*/ 	.short	0x0008
        /*00a4*/ 	.byte	0x00, 0xf4, 0x21, 0x00


	//----- nvinfo : EIATTR_KPARAM_INFO
	.align		4
.L_36:
        /*00a8*/ 	.byte	0x04, 0x17
        /*00aa*/ 	.short	(.L_38 - .L_37)
.L_37:
        /*00ac*/ 	.word	0x00000000
        /*00b0*/ 	.short	0x0000
        /*00b2*/ 	.short	0x0000
        /*00b4*/ 	.byte	0x00, 0xf4, 0x21, 0x00


	//----- nvinfo : EIATTR_AT_ENTRY_FRAGMENTS
	.align		4
.L_38:
        /*00b8*/ 	.byte	0x04, 0x4f
        /*00ba*/ 	.short	(.L_40 - .L_39)


	//   ....[0]....
.L_39:
        /*00bc*/ 	.word	0x00000004


	//----- nvinfo : EIATTR_RESERVED_SMEM_USED
	.align		4
.L_40:
        /*00c0*/ 	.byte	0x01, 0x41
	.zero		2


	//----- nvinfo : EIATTR_SPARSE_MMA_MASK
	.align		4
        /*00c4*/ 	.byte	0x03, 0x50
        /*00c6*/ 	.short	0x0000


	//----- nvinfo : EIATTR_TCGEN05_1CTA_USED
	.align		4
        /*00c8*/ 	.byte	0x01, 0x51
	.zero		2


	//----- nvinfo : EIATTR_MAXREG_COUNT
	.align		4
        /*00cc*/ 	.byte	0x03, 0x1b
        /*00ce*/ 	.short	0x00ff


	//----- nvinfo : EIATTR_NUM_BARRIERS
	.align		4
        /*00d0*/ 	.byte	0x02, 0x4c
        /*00d2*/ 	.byte	0x01
	.zero		1


	//----- nvinfo : EIATTR_INT_WARP_WIDE_INSTR_OFFSETS
	.align		4
        /*00d4*/ 	.byte	0x04, 0x31
        /*00d6*/ 	.short	(.L_42 - .L_41)


	//   ....[0]....
.L_41:
        /*00d8*/ 	.word	0x00001720


	//   ....[1]....
        /*00dc*/ 	.word	0x00001740


	//   ....[2]....
        /*00e0*/ 	.word	0x000017c0


	//   ....[3]....
        /*00e4*/ 	.word	0x00001b90


	//   ....[4]....
        /*00e8*/ 	.word	0x00001ba0


	//   ....[5]....
        /*00ec*/ 	.word	0x00001bb0


	//   ....[6]....
        /*00f0*/ 	.word	0x00001bc0


	//   ....[7]....
        /*00f4*/ 	.word	0x00001e60


	//   ....[8]....
        /*00f8*/ 	.word	0x00001e70


	//   ....[9]....
        /*00fc*/ 	.word	0x00001fe0


	//   ....[10]....
        /*0100*/ 	.word	0x00002030


	//   ....[11]....
        /*0104*/ 	.word	0x00002040


	//   ....[12]....
        /*0108*/ 	.word	0x00002070


	//   ....[13]....
        /*010c*/ 	.word	0x00002280


	//   ....[14]....
        /*0110*/ 	.word	0x00002290


	//   ....[15]....
        /*0114*/ 	.word	0x00002670


	//   ....[16]....
        /*0118*/ 	.word	0x00002680


	//   ....[17]....
        /*011c*/ 	.word	0x00002940


	//   ....[18]....
        /*0120*/ 	.word	0x00002990


	//----- nvinfo : EIATTR_COOP_GROUP_MASK_REGIDS
	.align		4
.L_42:
        /*0124*/ 	.byte	0x04, 0x29
        /*0126*/ 	.short	(.L_44 - .L_43)


	//   ....[0]....
.L_43:
        /*0128*/ 	.word	0xffffffff


	//   ....[1]....
        /*012c*/ 	.word	0xffffffff


	//   ....[2]....
        /*0130*/ 	.word	0xffffffff


	//   ....[3]....
        /*0134*/ 	.word	0xffffffff


	//   ....[4]....
        /*0138*/ 	.word	0xffffffff


	//   ....[5]....
        /*013c*/ 	.word	0xffffffff


	//   ....[6]....
        /*0140*/ 	.word	0xffffffff


	//   ....[7]....
        /*0144*/ 	.word	0xffffffff


	//   ....[8]....
        /*0148*/ 	.word	0xffffffff


	//   ....[9]....
        /*014c*/ 	.word	0xffffffff


	//----- nvinfo : EIATTR_COOP_GROUP_INSTR_OFFSETS
	.align		4
.L_44:
        /*0150*/ 	.byte	0x04, 0x28
        /*0152*/ 	.short	(.L_46 - .L_45)


	//   ....[0]....
.L_45:
        /*0154*/ 	.word	0x00000050


	//   ....[1]....
        /*0158*/ 	.word	0x00000310


	//   ....[2]....
        /*015c*/ 	.word	0x00000500


	//   ....[3]....
        /*0160*/ 	.word	0x000009c0


	//   ....[4]....
        /*0164*/ 	.word	0x00000b00


	//   ....[5]....
        /*0168*/ 	.word	0x00000fb0


	//   ....[6]....
        /*016c*/ 	.word	0x000010f0


	//   ....[7]....
        /*0170*/ 	.word	0x000015e0


	//   ....[8]....
        /*0174*/ 	.word	0x000027d0


	//   ....[9]....
        /*0178*/ 	.word	0x00002a40


	//----- nvinfo : EIATTR_VRC_CTA_INIT_COUNT
	.align		4
.L_46:
        /*017c*/ 	.byte	0x02, 0x4a
        /*017e*/ 	.byte	0x80
	.zero		1


	//----- nvinfo : EIATTR_MBARRIER_INSTR_OFFSETS
	.align		4
        /*0180*/ 	.byte	0x04, 0x39
        /*0182*/ 	.short	(.L_48 - .L_47)


	//   ....[0]....
.L_47:
        /*0184*/ 	.word	0x000017e0
        /*0188*/ 	.word	0x000000ff
        /*018c*/ 	.word	0x00008000
        /*0190*/ 	.short	0x0100
        /*0192*/ 	.byte	0x08
	.zero		1


	//   ....[1]....
        /*0194*/ 	.word	0x000017f0
        /*0198*/ 	.word	0x000000ff
        /*019c*/ 	.word	0x00008020
        /*01a0*/ 	.short	0x0100
        /*01a2*/ 	.byte	0x08
	.zero		1


	//   ....[2]....
        /*01a4*/ 	.word	0x000018a0
        /*01a8*/ 	.word	0x000000ff
        /*01ac*/ 	.word	0x00008008
        /*01b0*/ 	.short	0x0100
        /*01b2*/ 	.byte	0x08
	.zero		1


	//   ....[3]....
        /*01b4*/ 	.word	0x000018b0
        /*01b8*/ 	.word	0x000000ff
        /*01bc*/ 	.word	0x00008028
        /*01c0*/ 	.short	0x0100
        /*01c2*/ 	.byte	0x08
	.zero		1


	//   ....[4]....
        /*01c4*/ 	.word	0x00001990
        /*01c8*/ 	.word	0x000000ff
        /*01cc*/ 	.word	0x00008010
        /*01d0*/ 	.short	0x0100
        /*01d2*/ 	.byte	0x08
	.zero		1


	//   ....[5]....
        /*01d4*/ 	.word	0x000019a0
        /*01d8*/ 	.word	0x000000ff
        /*01dc*/ 	.word	0x00008030
        /*01e0*/ 	.short	0x0100
        /*01e2*/ 	.byte	0x08
	.zero		1


	//   ....[6]....
        /*01e4*/ 	.word	0x00001ab0
        /*01e8*/ 	.word	0x000000ff
        /*01ec*/ 	.word	0x00008018
        /*01f0*/ 	.short	0x0100
        /*01f2*/ 	.byte	0x08
	.zero		1


	//   ....[7]....
        /*01f4*/ 	.word	0x00001ac0
        /*01f8*/ 	.word	0x000000ff
        /*01fc*/ 	.word	0x00008038
        /*0200*/ 	.short	0x0100
        /*0202*/ 	.byte	0x08
	.zero		1


	//   ....[8]....
        /*0204*/ 	.word	0x00001ca0
        /*0208*/ 	.word	0x000000ff
        /*020c*/ 	.word	0x00008000
        /*0210*/ 	.short	0x010a
        /*0212*/ 	.byte	0x08
	.zero		1


	//   ....[9]....
        /*0214*/ 	.word	0x00001ec0
        /*0218*/ 	.word	0x000000ff
        /*021c*/ 	.word	0x00008020
        /*0220*/ 	.short	0x010a
        /*0222*/ 	.byte	0x08
	.zero		1


	//   ....[10]....
        /*0224*/ 	.word	0x000020e0
        /*0228*/ 	.word	0x000000ff
        /*022c*/ 	.word	0x00008000
        /*0230*/ 	.short	0x010a
        /*0232*/ 	.byte	0x1c
	.zero		1


	//   ....[11]....
        /*0234*/ 	.word	0x000022d0
        /*0238*/ 	.word	0x000000ff
        /*023c*/ 	.word	0x00008020
        /*0240*/ 	.short	0x010a
        /*0242*/ 	.byte	0x1c
	.zero		1


	//   ....[12]....
        /*0244*/ 	.word	0x000023a0
        /*0248*/ 	.word	0x000000ff
        /*024c*/ 	.word	0x00008000
        /*0250*/ 	.short	0x0108
        /*0252*/ 	.byte	0x08
	.zero		1


	//   ....[13]....
        /*0254*/ 	.word	0x000023b0
        /*0258*/ 	.word	0x000000ff
        /*025c*/ 	.word	0x00008020
        /*0260*/ 	.short	0x0108
        /*0262*/ 	.byte	0x08
	.zero		1


	//   ....[14]....
        /*0264*/ 	.word	0x00002400
        /*0268*/ 	.word	0x000000ff
        /*026c*/ 	.word	0x00008008
        /*0270*/ 	.short	0x0108
        /*0272*/ 	.byte	0x08
	.zero		1


	//   ....[15]....
        /*0274*/ 	.word	0x00002410
        /*0278*/ 	.word	0x000000ff
        /*027c*/ 	.word	0x00008028
        /*0280*/ 	.short	0x0108
        /*0282*/ 	.byte	0x08
	.zero		1


	//   ....[16]....
        /*0284*/ 	.word	0x00002460
        /*0288*/ 	.word	0x000000ff
        /*028c*/ 	.word	0x00008010
        /*0290*/ 	.short	0x0108
        /*0292*/ 	.byte	0x08
	.zero		1


	//   ....[17]....
        /*0294*/ 	.word	0x00002470
        /*0298*/ 	.word	0x000000ff
        /*029c*/ 	.word	0x00008030
        /*02a0*/ 	.short	0x0108
        /*02a2*/ 	.byte	0x08
	.zero		1


	//   ....[18]....
        /*02a4*/ 	.word	0x000024c0
        /*02a8*/ 	.word	0x000000ff
        /*02ac*/ 	.word	0x00008018
        /*02b0*/ 	.short	0x0108
        /*02b2*/ 	.byte	0x08
	.zero		1


	//   ....[19]....
        /*02b4*/ 	.word	0x000024d0
        /*02b8*/ 	.word	0x000000ff
        /*02bc*/ 	.word	0x00008038
        /*02c0*/ 	.short	0x0108
        /*02c2*/ 	.byte	0x08
	.zero		1


	//   ....[20]....
        /*02c4*/ 	.word	0x00002a60
        /*02c8*/ 	.word	0x000000ff
        /*02cc*/ 	.word	0x00008000
        /*02d0*/ 	.short	0x010a
        /*02d2*/ 	.byte	0x08
	.zero		1


	//   ....[21]....
        /*02d4*/ 	.word	0x00002a90
        /*02d8*/ 	.word	0x000000ff
        /*02dc*/ 	.word	0x00008020
        /*02e0*/ 	.short	0x010a
        /*02e2*/ 	.byte	0x08
	.zero		1


	//   ....[22]....
        /*02e4*/ 	.word	0x00002ac0
        /*02e8*/ 	.word	0x000000ff
        /*02ec*/ 	.word	0x00008000
        /*02f0*/ 	.short	0x010a
        /*02f2*/ 	.byte	0x1c
	.zero		1


	//   ....[23]....
        /*02f4*/ 	.word	0x00002af0
        /*02f8*/ 	.word	0x000000ff
        /*02fc*/ 	.word	0x00008020
        /*0300*/ 	.short	0x010a
        /*0302*/ 	.byte	0x1c
	.zero		1


	//----- nvinfo : EIATTR_NUM_MBARRIERS
	.align		4
.L_48:
        /*0304*/ 	.byte	0x03, 0x38
        /*0306*/ 	.short	0x0008


	//----- nvinfo : EIATTR_EXIT_INSTR_OFFSETS
	.align		4
        /*0308*/ 	.byte	0x04, 0x1c
        /*030a*/ 	.short	(.L_50 - .L_49)


	//   ....[0]....
.L_49:
        /*030c*/ 	.word	0x00002a50


	//----- nvinfo : EIATTR_REQNTID
	.align		4
.L_50:
        /*0310*/ 	.byte	0x04, 0x10
        /*0312*/ 	.short	(.L_52 - .L_51)
.L_51:
        /*0314*/ 	.word	0x00000100
        /*0318*/ 	.word	0x00000001
        /*031c*/ 	.word	0x00000001


	//----- nvinfo : EIATTR_CRS_STACK_SIZE
	.align		4
.L_52:
        /*0320*/ 	.byte	0x04, 0x1e
        /*0322*/ 	.short	(.L_54 - .L_53)
.L_53:
        /*0324*/ 	.word	0x00000000


	//----- nvinfo : EIATTR_CBANK_PARAM_SIZE
	.align		4
.L_54:
        /*0328*/ 	.byte	0x03, 0x19
        /*032a*/ 	.short	0x0050


	//----- nvinfo : EIATTR_PARAM_CBANK
	.align		4
        /*032c*/ 	.byte	0x04, 0x0a
        /*032e*/ 	.short	(.L_56 - .L_55)
	.align		4
.L_55:
        /*0330*/ 	.word	index@(.nv.constant0.gluon_tcgen05)
        /*0334*/ 	.short	0x0380
        /*0336*/ 	.short	0x0050


	//----- nvinfo : EIATTR_SW_WAR
	.align		4
.L_56:
        /*0338*/ 	.byte	0x04, 0x36
        /*033a*/ 	.short	(.L_58 - .L_57)
.L_57:
        /*033c*/ 	.word	0x00000008
.L_58:


//--------------------- .nv.compat                --------------------------
	.section	.nv.compat,"",@"SHT_CUDA_COMPAT_INFO"
	.align	4
        /*0000*/ 	.byte	0x02, 0x02, 0x02, 0x00, 0x02, 0x05, 0x05, 0x00, 0x02, 0x03, 0x03, 0x00, 0x02, 0x06, 0x01, 0x00


//--------------------- .nv.callgraph             --------------------------
	.section	.nv.callgraph,"",@"SHT_CUDA_CALLGRAPH"
	.align	4
	.sectionentsize	8
	.align		4
        /*0000*/ 	.word	0x00000000
	.align		4
        /*0004*/ 	.word	0xffffffff
	.align		4
        /*0008*/ 	.word	0x00000000
	.align		4
        /*000c*/ 	.word	0xfffffffe
	.align		4
        /*0010*/ 	.word	0x00000000
	.align		4
        /*0014*/ 	.word	0xfffffffd
	.align		4
        /*0018*/ 	.word	0x00000000
	.align		4
        /*001c*/ 	.word	0xfffffffc


//--------------------- .text.gluon_tcgen05       --------------------------
	.section	.text.gluon_tcgen05,"ax",@progbits
	.align	128
        .global         gluon_tcgen05
        .type           gluon_tcgen05,@function
        .size           gluon_tcgen05,(.L_x_85 - gluon_tcgen05)
        .other          gluon_tcgen05,@"STO_CUDA_ENTRY STV_DEFAULT"
gluon_tcgen05:
.text.gluon_tcgen05:
[----:B------:R-:W1:Y:S01]  /*0000*/  LDC R1, c[0x0][0x37c] ;  /* 0x0000df00ff017b82 */ /* 0x000e620000000800 */
[----:B------:R-:W2:Y:S02]  /*0010*/  S2R R0, SR_TID.X ;  /* 0x0000000000007919 */ /* 0x000ea40000002100 */
[----:B--2---:R-:W-:-:S13]  /*0020*/  ISETP.GE.U32.AND P2, PT, R0, 0x20, PT ;  /* 0x000000200000780c */ /* 0x004fda0003f46070 */
[----:B------:R-:W-:Y:S05]  /*0030*/  @P2 BRA `(.L_x_0) ;  /* 0x0000000000b82947 */ /* 0x000fea0003800000 */
[----:B------:R-:W2:Y:S01]  /*0040*/  S2UR UR6, SR_CgaCtaId ;  /* 0x00000000000679c3 */ /* 0x000ea20000008800 */
[----:B------:R-:W-:Y:S01]  /*0050*/  NOP ;  /* 0x0000000000007918 */ /* 0x000fe20000000000 */
[----:B------:R-:W-:Y:S02]  /*0060*/  UMOV UR4, 0x40 ;  /* 0x0000004000047882 */ /* 0x000fe40000000000 */
[----:B--2---:R-:W-:-:S09]  /*0070*/  ULEA UR4, UR6, UR4, 0x18 ;  /* 0x0000000406047291 */ /* 0x004fd2000f8ec0ff */
[----:B------:R-:W2:Y:S01]  /*0080*/  LDS.U8 R2, [UR4] ;  /* 0x00000004ff027984 */ /* 0x000ea20008000000 */
[----:B------:R-:W-:Y:S02]  /*0090*/  UMOV UR4, 0x400 ;  /* 0x0000040000047882 */ /* 0x000fe40000000000 */
[----:B------:R-:W-:Y:S01]  /*00a0*/  ULEA UR4, UR6, UR4, 0x18 ;  /* 0x0000000406047291 */ /* 0x000fe2000f8ec0ff */
[----:B--2---:R-:W-:-:S13]  /*00b0*/  ISETP.NE.AND P0, PT, R2, RZ, PT ;  /* 0x000000ff0200720c */ /* 0x004fda0003f05270 */
[----:B------:R-:W-:Y:S05]  /*00c0*/  @P0 BRA `(.L_x_1) ;  /* 0x00000000007c0947 */ /* 0x000fea0003800000 */
[----:B------:R-:W-:-:S13]  /*00d0*/  ELECT P0, URZ, PT ;  /* 0x0000000000ff782f */ /* 0x000fda0003800000 */
[----:B------:R-:W-:Y:S05]  /*00e0*/  @!P0 BRA `(.L_x_2) ;  /* 0x0000000000848947 */ /* 0x000fea0003800000 */
[----:B------:R-:W-:Y:S01]  /*00f0*/  UMOV UR5, 0x2 ;  /* 0x0000000200057882 */ /* 0x000fe20000000000 */
[----:B------:R-:W-:Y:S02]  /*0100*/  IMAD.MOV.U32 R5, RZ, RZ, 0x1 ;  /* 0x00000001ff057424 */ /* 0x000fe400078e00ff */
[----:B------:R-:W-:Y:S02]  /*0110*/  IMAD.MOV.U32 R3, RZ, RZ, 0x3 ;  /* 0x00000003ff037424 */ /* 0x000fe400078e00ff */
[----:B------:R-:W-:Y:S04]  /*0120*/  DEPBAR.LE SB2, 0x36 ;  /* 0x0000ad800000791a */ /* 0x000fe80000000000 */
[----:B------:R-:W2:Y:S02]  /*0130*/  UTCATOMSWS.FIND_AND_SET.ALIGN UP0, UR5, UR5 ;  /* 0x00000005000575e3 */ /* 0x000ea40008000800 */
[----:B--2---:R-:W-:-:S04]  /*0140*/  PLOP3.LUT P0, PT, PT, PT, UP0, 0x80, 0x8 ;  /* 0x000000000008781c */ /* 0x004fc80003f0f008 */
[----:B------:R-:W-:-:S04]  /*0150*/  SEL R2, RZ, 0xffffffff, !P0 ;  /* 0xffffffffff027807 */ /* 0x000fc80004000000 */
[----:B------:R-:W-:Y:S01]  /*0160*/  ISETP.NE.AND P0, PT, R2, RZ, PT ;  /* 0x000000ff0200720c */ /* 0x000fe20003f05270 */
[----:B------:R-:W-:-:S12]  /*0170*/  IMAD.U32 R2, RZ, RZ, UR5 ;  /* 0x00000005ff027e24 */ /* 0x000fd8000f8e00ff */
[----:B------:R-:W-:Y:S05]  /*0180*/  @P0 BRA `(.L_x_3) ;  /* 0x0000000000240947 */ /* 0x000fea0003800000 */
.L_x_4:
[----:B------:R-:W-:Y:S05]  /*0190*/  NANOSLEEP 0x64 ;  /* 0x000000640000795d */ /* 0x000fea0003800000 */
[----:B------:R-:W-:-:S05]  /*01a0*/  UMOV UR5, 0x2 ;  /* 0x0000000200057882 */ /* 0x000fca0000000000 */
[----:B------:R-:W-:Y:S04]  /*01b0*/  DEPBAR.LE SB2, 0x36 ;  /* 0x0000ad800000791a */ /* 0x000fe80000000000 */
[----:B------:R-:W2:Y:S02]  /*01c0*/  UTCATOMSWS.FIND_AND_SET.ALIGN UP0, UR5, UR5 ;  /* 0x00000005000575e3 */ /* 0x000ea40008000800 */
[----:B--2---:R-:W-:-:S04]  /*01d0*/  PLOP3.LUT P0, PT, PT, PT, UP0, 0x80, 0x8 ;  /* 0x000000000008781c */ /* 0x004fc80003f0f008 */
[----:B------:R-:W-:-:S04]  /*01e0*/  SEL R2, RZ, 0xffffffff, !P0 ;  /* 0xffffffffff027807 */ /* 0x000fc80004000000 */
[----:B------:R-:W-:Y:S01]  /*01f0*/  ISETP.NE.AND P0, PT, R2, RZ, PT ;  /* 0x000000ff0200720c */ /* 0x000fe20003f05270 */
[----:B------:R-:W-:-:S12]  /*0200*/  IMAD.U32 R2, RZ, RZ, UR5 ;  /* 0x00000005ff027e24 */ /* 0x000fd8000f8e00ff */
[----:B------:R-:W-:Y:S05]  /*0210*/  @!P0 BRA `(.L_x_4) ;  /* 0xfffffffc00dc8947 */ /* 0x000fea000383ffff */
.L_x_3:
[C---:B------:R-:W-:Y:S01]  /*0220*/  VIADD R4, R2.reuse, 0x10 ;  /* 0x0000001002047836 */ /* 0x040fe20000000000 */
[----:B------:R-:W-:Y:S01]  /*0230*/  UMOV UR5, 0x50 ;  /* 0x0000005000057882 */ /* 0x000fe20000000000 */
[----:B------:R-:W-:Y:S01]  /*0240*/  SHF.L.U32 R3, R3, R2, RZ ;  /* 0x0000000203037219 */ /* 0x000fe200000006ff */
[----:B------:R-:W-:Y:S01]  /*0250*/  ULEA UR5, UR6, UR5, 0x18 ;  /* 0x0000000506057291 */ /* 0x000fe2000f8ec0ff */
[----:B------:R-:W-:Y:S01]  /*0260*/  IMAD.SHL.U32 R2, R2, 0x20, RZ ;  /* 0x0000002002027824 */ /* 0x000fe200078e00ff */
[----:B------:R-:W-:-:S04]  /*0270*/  SHF.L.U32 R4, R5, R4, RZ ;  /* 0x0000000405047219 */ /* 0x000fc800000006ff */
[----:B------:R-:W-:-:S05]  /*0280*/  LOP3.LUT R3, R4, R3, RZ, 0xfc, !PT ;  /* 0x0000000304037212 */ /* 0x000fca00078efcff */
[----:B------:R2:W-:Y:S04]  /*0290*/  ATOMS.OR RZ, [UR5], R3 ;  /* 0x00000003ffff798c */ /* 0x0005e8000b000005 */
[----:B------:R2:W-:Y:S01]  /*02a0*/  STS [UR4], R2 ;  /* 0x00000002ff007988 */ /* 0x0005e20008000804 */
[----:B------:R-:W-:Y:S05]  /*02b0*/  BRA `(.L_x_2) ;  /* 0x0000000000107947 */ /* 0x000fea0003800000 */
.L_x_1:
[----:B------:R-:W-:Y:S01]  /*02c0*/  IMAD.MOV.U32 R3, RZ, RZ, -0x1 ;  /* 0xffffffffff037424 */ /* 0x000fe200078e00ff */
[----:B------:R-:W-:-:S04]  /*02d0*/  MOV R2, 0x300 ;  /* 0x0000030000027802 */ /* 0x000fc80000000f00 */
[----:B------:R2:W-:Y:S03]  /*02e0*/  STS [UR4], R3 ;  /* 0x00000003ff007988 */ /* 0x0005e60008000804 */
[----:B-12---:R-:W-:Y:S05]  /*02f0*/  CALL.REL.NOINC `($__internal_1_$__cuda_sm10x_tcgen05_guardrail_trap_phase_invalid_during_alloc) ;  /* 0x0000002800147944 */ /* 0x006fea0003c00000 */
.L_x_2:
[----:B------:R-:W-:Y:S05]  /*0300*/  WARPSYNC.ALL ;  /* 0x0000000000007948 */ /* 0x000fea0003800000 */
[----:B------:R-:W-:Y:S01]  /*0310*/  NOP ;  /* 0x0000000000007918 */ /* 0x000fe20000000000 */
.L_x_0:
[----:B------:R-:W3:Y:S08]  /*0320*/  S2UR UR4, SR_CgaCtaId ;  /* 0x00000000000479c3 */ /* 0x000ef00000008800 */
[----:B------:R-:W-:Y:S01]  /*0330*/  BAR.SYNC.DEFER_BLOCKING 0x0 ;  /* 0x0000000000007b1d */ /* 0x000fe20000010000 */
[----:B------:R-:W-:-:S05]  /*0340*/  LOP3.LUT R20, R0, 0xff, RZ, 0xc0, !PT ;  /* 0x000000ff00147812 */ /* 0x000fca00078ec0ff */
[----:B------:R-:W-:Y:S02]  /*0350*/  UMOV UR8, 0x400 ;  /* 0x0000040000087882 */ /* 0x000fe40000000000 */
[----:B--2---:R-:W2:Y:S08]  /*0360*/  LDC R3, c[0x0][0x398] ;  /* 0x0000e600ff037b82 */ /* 0x004eb00000000800 */
[----:B------:R-:W4:Y:S01]  /*0370*/  LDC R6, c[0x0][0x3a0] ;  /* 0x0000e800ff067b82 */ /* 0x000f220000000800 */
[----:B---3--:R-:W-:-:S07]  /*0380*/  ULEA UR8, UR4, UR8, 0x18 ;  /* 0x0000000804087291 */ /* 0x008fce000f8ec0ff */
[----:B------:R-:W3:Y:S02]  /*0390*/  S2UR UR9, SR_CTAID.Y ;  /* 0x00000000000979c3 */ /* 0x000ee40000002600 */
[----:B------:R-:W5:Y:S06]  /*03a0*/  LDS R4, [UR8] ;  /* 0x00000008ff047984 */ /* 0x000f6c0008000800 */
[----:B------:R-:W-:Y:S06]  /*03b0*/  BAR.SYNC.DEFER_BLOCKING 0x0 ;  /* 0x0000000000007b1d */ /* 0x000fec0000010000 */
[----:B------:R-:W-:Y:S05]  /*03c0*/  @P2 BRA `(.L_x_5) ;  /* 0x0000000000182947 */ /* 0x000fea0003800000 */
[----:B------:R-:W-:Y:S01]  /*03d0*/  ELECT P0, URZ, PT ;  /* 0x0000000000ff782f */ /* 0x000fe20003800000 */
[----:B------:R-:W-:Y:S01]  /*03e0*/  IMAD.MOV.U32 R2, RZ, RZ, 0x1 ;  /* 0x00000001ff027424 */ /* 0x000fe200078e00ff */
[----:B------:R-:W-:Y:S01]  /*03f0*/  UMOV UR5, 0x40 ;  /* 0x0000004000057882 */ /* 0x000fe20000000000 */
[----:B------:R-:W-:Y:S01]  /*0400*/  UVIRTCOUNT.DEALLOC.SMPOOL 0x80 ;  /* 0x000000800000784c */ /* 0x000fe20000000000 */
[----:B------:R-:W-:-:S09]  /*0410*/  ULEA UR5, UR4, UR5, 0x18 ;  /* 0x0000000504057291 */ /* 0x000fd2000f8ec0ff */
[----:B------:R5:W-:Y:S03]  /*0420*/  @P0 STS.U8 [UR5], R2 ;  /* 0x00000002ff000988 */ /* 0x000be60008000005 */
.L_x_5:
[----:B------:R-:W5:Y:S01]  /*0430*/  S2UR UR4, SR_CTAID.Z ;  /* 0x00000000000479c3 */ /* 0x000f620000002700 */
[----:B------:R-:W4:Y:S01]  /*0440*/  LDCU UR5, c[0x0][0x370] ;  /* 0x00006e00ff0577ac */ /* 0x000f220008000800 */
[C---:B------:R-:W-:Y:S01]  /*0450*/  ISETP.GE.U32.AND P0, PT, R20.reuse, 0x20, PT ;  /* 0x000000201400780c */ /* 0x040fe20003f06070 */
[----:B--2--5:R-:W-:Y:S01]  /*0460*/  VIADD R2, R3, 0xffffffff ;  /* 0xffffffff03027836 */ /* 0x024fe20000000000 */
[C---:B------:R-:W-:Y:S01]  /*0470*/  ISETP.NE.U32.AND P3, PT, R20.reuse, RZ, PT ;  /* 0x000000ff1400720c */ /* 0x040fe20003f65070 */
[----:B------:R-:W2:Y:S01]  /*0480*/  LDCU UR6, c[0x0][0x374] ;  /* 0x00006e80ff0677ac */ /* 0x000ea20008000800 */
[----:B------:R-:W-:Y:S01]  /*0490*/  LEA R7, R20, UR8, 0x2 ;  /* 0x0000000814077c11 */ /* 0x000fe2000f8e10ff */
[----:B----4-:R-:W-:Y:S01]  /*04a0*/  VIADD R11, R6, 0xffffffff ;  /* 0xffffffff060b7836 */ /* 0x010fe20000000000 */
[----:B------:R-:W4:Y:S01]  /*04b0*/  S2UR UR7, SR_CTAID.X ;  /* 0x00000000000779c3 */ /* 0x000f220000002500 */
[----:B------:R-:W5:Y:S01]  /*04c0*/  LDCU.64 UR20, c[0x0][0x3c0] ;  /* 0x00007800ff1477ac */ /* 0x000f620008000a00 */
[----:B------:R-:W-:Y:S01]  /*04d0*/  R2UR UR23, R4 ;  /* 0x00000000041772ca */ /* 0x000fe200000e0000 */
[----:B------:R-:W-:Y:S04]  /*04e0*/  BSSY.RECONVERGENT B0, `(.L_x_6) ;  /* 0x0000011000007945 */ /* 0x000fe80003800200 */
[----:B------:R3:W-:Y:S01]  /*04f0*/  @!P0 STS [R7], RZ ;  /* 0x000000ff07008388 */ /* 0x0007e20000000800 */
[----:B------:R-:W-:-:S03]  /*0500*/  NOP ;  /* 0x0000000000007918 */ /* 0x000fc60000000000 */
[----:B------:R3:W-:Y:S02]  /*0510*/  @!P3 STS [UR8+0x24], R2 ;  /* 0x00002402ff00b988 */ /* 0x0007e40008000808 */
[----:B--23--:R-:W-:Y:S02]  /*0520*/  UIMAD UR4, UR4, UR6, UR9 ;  /* 0x00000006040472a4 */ /* 0x00cfe4000f8e0209 */
[----:B------:R2:W-:Y:S02]  /*0530*/  @!P3 STS [UR8+0x20], R11 ;  /* 0x0000200bff00b988 */ /* 0x0005e40008000808 */
[----:B----4-:R-:W-:-:S04]  /*0540*/  UIMAD UR4, UR4, UR5, UR7 ;  /* 0x00000005040472a4 */ /* 0x010fc8000f8e0207 */
[----:B------:R-:W-:-:S04]  /*0550*/  UIMAD UR4, UR4, 0x180, URZ ;  /* 0x00000180040478a4 */ /* 0x000fc8000f8e02ff */
[----:B-----5:R-:W-:-:S04]  /*0560*/  UIADD3 UR24, UP0, UPT, UR4, UR20, URZ ;  /* 0x0000001404187290 */ /* 0x020fc8000ff1e0ff */
[----:B------:R-:W-:Y:S01]  /*0570*/  ULEA.HI.X.SX32 UR25, UR4, UR21, 0x1, UP0 ;  /* 0x0000001504197291 */ /* 0x000fe200080f0eff */
[----:B--2---:R-:W-:Y:S11]  /*0580*/  @P3 BRA `(.L_x_7) ;  /* 0x0000000000183947 */ /* 0x004ff60003800000 */
[----:B------:R-:W2:Y:S01]  /*0590*/  LDS R3, [UR8+0x8] ;  /* 0x00000808ff037984 */ /* 0x000ea20008000800 */
[----:B------:R-:W3:Y:S01]  /*05a0*/  LDC.64 R8, c[0x0][0x380] ;  /* 0x0000e000ff087b82 */ /* 0x000ee20000000a00 */
[----:B------:R-:W-:Y:S02]  /*05b0*/  IMAD.MOV.U32 R4, RZ, RZ, 0x70 ;  /* 0x00000070ff047424 */ /* 0x000fe400078e00ff */
[----:B---3--:R3:W-:Y:S03]  /*05c0*/  STS.64 [UR8], R8 ;  /* 0x00000008ff007988 */ /* 0x0087e60008000a08 */
[----:B--2---:R-:W-:-:S05]  /*05d0*/  LOP3.LUT R3, R3, 0x10, R4, 0xd8, !PT ;  /* 0x0000001003037812 */ /* 0x004fca00078ed804 */
[----:B------:R3:W-:Y:S02]  /*05e0*/  STS [UR8+0x8], R3 ;  /* 0x00000803ff007988 */ /* 0x0007e40008000808 */
.L_x_7:
[----:B------:R-:W-:Y:S05]  /*05f0*/  BSYNC.RECONVERGENT B0 ;  /* 0x0000000000007941 */ /* 0x000fea0003800200 */
.L_x_6:
[----:B------:R-:W-:Y:S04]  /*0600*/  BSSY.RECONVERGENT B0, `(.L_x_8) ;  /* 0x000000a000007945 */ /* 0x000fe80003800200 */
[----:B------:R-:W-:Y:S05]  /*0610*/  @P3 BRA `(.L_x_9) ;  /* 0x0000000000203947 */ /* 0x000fea0003800000 */
[----:B---3--:R-:W2:Y:S01]  /*0620*/  LDS R3, [UR8+0x34] ;  /* 0x00003408ff037984 */ /* 0x008ea20008000800 */
[----:B------:R-:W-:Y:S02]  /*0630*/  IMAD.MOV.U32 R4, RZ, RZ, 0x1f000000 ;  /* 0x1f000000ff047424 */ /* 0x000fe400078e00ff */
[----:B------:R-:W-:Y:S01]  /*0640*/  @!P3 IMAD.MOV.U32 R5, RZ, RZ, 0x3f ;  /* 0x0000003fff05b424 */ /* 0x000fe200078e00ff */
[----:B------:R-:W3:Y:S02]  /*0650*/  @!P3 LDS R8, [UR8+0x38] ;  /* 0x00003808ff08b984 */ /* 0x000ee40008000800 */
[----:B--2---:R-:W-:Y:S02]  /*0660*/  LOP3.LUT R3, R3, 0xff000000, R4, 0xb8, !PT ;  /* 0xff00000003037812 */ /* 0x004fe400078eb804 */
[----:B---3--:R-:W-:-:S03]  /*0670*/  @!P3 LOP3.LUT R4, R8, 0xff, R5, 0xb8, !PT ;  /* 0x000000ff0804b812 */ /* 0x008fc600078eb805 */
[----:B------:R2:W-:Y:S04]  /*0680*/  STS [UR8+0x34], R3 ;  /* 0x00003403ff007988 */ /* 0x0005e80008000808 */
[----:B------:R2:W-:Y:S02]  /*0690*/  @!P3 STS [UR8+0x38], R4 ;  /* 0x00003804ff00b988 */ /* 0x0005e40008000808 */
.L_x_9:
[----:B------:R-:W-:Y:S05]  /*06a0*/  BSYNC.RECONVERGENT B0 ;  /* 0x0000000000007941 */ /* 0x000fea0003800200 */
.L_x_8:
[----:B------:R-:W-:Y:S04]  /*06b0*/  BSSY.RECONVERGENT B0, `(.L_x_10) ;  /* 0x000000e000007945 */ /* 0x000fe80003800200 */
[----:B------:R-:W-:Y:S05]  /*06c0*/  @P3 BRA `(.L_x_11) ;  /* 0x0000000000303947 */ /* 0x000fea0003800000 */
[----:B--2---:R-:W2:Y:S01]  /*06d0*/  LDS R4, [UR8+0x34] ;  /* 0x00003408ff047984 */ /* 0x004ea20008000800 */
[----:B------:R-:W4:Y:S03]  /*06e0*/  LDC.64 R12, c[0x0][0x3a8] ;  /* 0x0000ea00ff0c7b82 */ /* 0x000f260000000a00 */
[----:B---3--:R-:W3:Y:S01]  /*06f0*/  LDS R3, [UR8+0x1c] ;  /* 0x00001c08ff037984 */ /* 0x008ee20008000800 */
[C---:B----4-:R-:W-:Y:S01]  /*0700*/  SHF.L.U64.HI R8, R12.reuse, 0x1, R13 ;  /* 0x000000010c087819 */ /* 0x050fe2000001020d */
[----:B------:R-:W-:-:S03]  /*0710*/  IMAD.SHL.U32 R5, R12, 0x2, RZ ;  /* 0x000000020c057824 */ /* 0x000fc600078e00ff */
[--C-:B------:R-:W-:Y:S02]  /*0720*/  SHF.R.U32.HI R10, RZ, 0x4, R8.reuse ;  /* 0x00000004ff0a7819 */ /* 0x100fe40000011608 */
[----:B------:R-:W-:-:S05]  /*0730*/  SHF.R.U64 R5, R5, 0x4, R8 ;  /* 0x0000000405057819 */ /* 0x000fca0000001208 */
[----:B------:R4:W-:Y:S01]  /*0740*/  STS [UR8+0xc], R5 ;  /* 0x00000c05ff007988 */ /* 0x0009e20008000808 */
[----:B--2---:R-:W-:Y:S02]  /*0750*/  LOP3.LUT R4, R4, 0x7, RZ, 0xb8, !PT ;  /* 0x0000000704047812 */ /* 0x004fe400078eb8ff */
[----:B---3--:R-:W-:-:S03]  /*0760*/  LOP3.LUT R3, R3, 0xf, R10, 0xb8, !PT ;  /* 0x0000000f03037812 */ /* 0x008fc600078eb80a */
[----:B------:R4:W-:Y:S04]  /*0770*/  STS [UR8+0x34], R4 ;  /* 0x00003404ff007988 */ /* 0x0009e80008000808 */
[----:B------:R4:W-:Y:S02]  /*0780*/  STS [UR8+0x1c], R3 ;  /* 0x00001c03ff007988 */ /* 0x0009e40008000808 */
.L_x_11:
[----:B------:R-:W-:Y:S05]  /*0790*/  BSYNC.RECONVERGENT B0 ;  /* 0x0000000000007941 */ /* 0x000fea0003800200 */
.L_x_10:
[----:B------:R-:W-:Y:S04]  /*07a0*/  BSSY.RECONVERGENT B1, `(.L_x_12) ;  /* 0x000001a000017945 */ /* 0x000fe80003800200 */
[----:B------:R-:W-:Y:S04]  /*07b0*/  BSSY.RELIABLE B0, `(.L_x_13) ;  /* 0x0000015000007945 */ /* 0x000fe80003800100 */
[----:B------:R-:W-:Y:S05]  /*07c0*/  @P3 BRA `(.L_x_14) ;  /* 0x0000000000203947 */ /* 0x000fea0003800000 */
[----:B--234-:R-:W2:Y:S02]  /*07d0*/  LDS R3, [UR8+0x34] ;  /* 0x00003408ff037984 */ /* 0x01cea40008000800 */
[----:B--2---:R-:W-:-:S05]  /*07e0*/  LOP3.LUT R3, R3, 0x38, RZ, 0xb8, !PT ;  /* 0x0000003803037812 */ /* 0x004fca00078eb8ff */
[----:B------:R2:W-:Y:S01]  /*07f0*/  STS [UR8+0x34], R3 ;  /* 0x00003403ff007988 */ /* 0x0005e20008000808 */
[----:B------:R-:W-:Y:S05]  /*0800*/  @P3 BRA `(.L_x_15) ;  /* 0x0000000000203947 */ /* 0x000fea0003800000 */
[----:B--2---:R-:W2:Y:S01]  /*0810*/  LDS R3, [UR8+0x8] ;  /* 0x00000808ff037984 */ /* 0x004ea20008000800 */
[----:B------:R-:W-:-:S05]  /*0820*/  IMAD.MOV.U32 R4, RZ, RZ, 0x780 ;  /* 0x00000780ff047424 */ /* 0x000fca00078e00ff */
[----:B--2---:R-:W-:-:S05]  /*0830*/  LOP3.LUT R3, R3, 0x500, R4, 0xd8, !PT ;  /* 0x0000050003037812 */ /* 0x004fca00078ed804 */
[----:B------:R5:W-:Y:S02]  /*0840*/  STS [UR8+0x8], R3 ;  /* 0x00000803ff007988 */ /* 0x000be40008000808 */
.L_x_14:
[----:B------:R-:W-:Y:S05]  /*0850*/  @P3 BRA `(.L_x_16) ;  /* 0x0000000000283947 */ /* 0x000fea0003800000 */
[----:B--2345:R-:W2:Y:S02]  /*0860*/  LDS R3, [UR8+0x8] ;  /* 0x00000808ff037984 */ /* 0x03cea40008000800 */
[----:B--2---:R-:W-:-:S05]  /*0870*/  LOP3.LUT R3, R3, 0x1800, RZ, 0xb8, !PT ;  /* 0x0000180003037812 */ /* 0x004fca00078eb8ff */
[----:B------:R3:W-:Y:S02]  /*0880*/  STS [UR8+0x8], R3 ;  /* 0x00000803ff007988 */ /* 0x0007e40008000808 */
.L_x_15:
[----:B------:R-:W-:Y:S05]  /*0890*/  @P3 BREAK.RELIABLE B0 ;  /* 0x0000000000003942 */ /* 0x000fea0003800100 */
[----:B------:R-:W-:Y:S05]  /*08a0*/  @P3 BRA `(.L_x_17) ;  /* 0x0000000000243947 */ /* 0x000fea0003800000 */
[----:B------:R-:W4:Y:S01]  /*08b0*/  LDS R4, [UR8+0x8] ;  /* 0x00000808ff047984 */ /* 0x000f220008000800 */
[----:B--23--:R-:W-:-:S05]  /*08c0*/  IMAD.MOV.U32 R3, RZ, RZ, 0x6000 ;  /* 0x00006000ff037424 */ /* 0x00cfca00078e00ff */
[----:B----4-:R-:W-:-:S04]  /*08d0*/  LOP3.LUT R3, R4, 0x4000, R3, 0xd8, !PT ;  /* 0x0000400004037812 */ /* 0x010fc800078ed803 */
[----:B------:R-:W-:-:S05]  /*08e0*/  LOP3.LUT R3, R3, 0x400000, RZ, 0xb8, !PT ;  /* 0x0040000003037812 */ /* 0x000fca00078eb8ff */
[----:B------:R2:W-:Y:S02]  /*08f0*/  STS [UR8+0x8], R3 ;  /* 0x00000803ff007988 */ /* 0x0005e40008000808 */
.L_x_16:
[----:B------:R-:W-:Y:S05]  /*0900*/  BSYNC.RELIABLE B0 ;  /* 0x0000000000007941 */ /* 0x000fea0003800100 */
.L_x_13:
[----:B--2345:R-:W2:Y:S02]  /*0910*/  @!P3 LDS R3, [UR8+0x8] ;  /* 0x00000808ff03b984 */ /* 0x03cea40008000800 */
[----:B--2---:R-:W-:-:S05]  /*0920*/  @!P3 LOP3.LUT R3, R3, 0x8000, RZ, 0xb8, !PT ;  /* 0x000080000303b812 */ /* 0x004fca00078eb8ff */
[----:B------:R4:W-:Y:S02]  /*0930*/  @!P3 STS [UR8+0x8], R3 ;  /* 0x00000803ff00b988 */ /* 0x0009e40008000808 */
.L_x_17:
[----:B------:R-:W-:Y:S05]  /*0940*/  BSYNC.RECONVERGENT B1 ;  /* 0x0000000000017941 */ /* 0x000fea0003800200 */
.L_x_12:
[----:B------:R-:W-:Y:S05]  /*0950*/  WARPSYNC.ALL ;  /* 0x0000000000007948 */ /* 0x000fea0003800000 */
[----:B------:R-:W-:Y:S01]  /*0960*/  NOP ;  /* 0x0000000000007918 */ /* 0x000fe20000000000 */
[----:B--234-:R-:W2:Y:S02]  /*0970*/  LDC R3, c[0x0][0x39c] ;  /* 0x0000e700ff037b82 */ /* 0x01cea40000000800 */
[----:B--2---:R-:W-:Y:S01]  /*0980*/  VIADD R3, R3, 0xffffffff ;  /* 0xffffffff03037836 */ /* 0x004fe20000000000 */
[----:B------:R-:W-:Y:S06]  /*0990*/  @P0 BRA `(.L_x_18) ;  /* 0x0000000000300947 */ /* 0x000fec0003800000 */
[----:B------:R-:W2:Y:S01]  /*09a0*/  S2R R4, SR_LANEID ;  /* 0x0000000000047919 */ /* 0x000ea20000000000 */
[----:B------:R-:W-:Y:S05]  /*09b0*/  WARPSYNC.ALL ;  /* 0x0000000000007948 */ /* 0x000fea0003800000 */
[----:B------:R-:W-:Y:S01]  /*09c0*/  NOP ;  /* 0x0000000000007918 */ /* 0x000fe20000000000 */
[----:B--2---:R-:W-:-:S05]  /*09d0*/  IMAD.SHL.U32 R8, R4, 0x4, RZ ;  /* 0x0000000404087824 */ /* 0x004fca00078e00ff */
[----:B------:R-:W2:Y:S01]  /*09e0*/  LDS R9, [R8+UR8] ;  /* 0x0000000808097984 */ /* 0x000ea20008000800 */
[----:B------:R-:W-:-:S05]  /*09f0*/  IADD3 R4, P1, PT, R8, UR24, RZ ;  /* 0x0000001808047c10 */ /* 0x000fca000ff3e0ff */
[----:B------:R-:W-:-:S05]  /*0a00*/  IMAD.X R5, RZ, RZ, UR25, P1 ;  /* 0x00000019ff057e24 */ /* 0x000fca00088e06ff */
[----:B--2---:R2:W3:Y:S01]  /*0a10*/  ATOMG.E.EXCH.STRONG.GPU PT, RZ, [R4], R9 ;  /* 0x0000000904ff73a8 */ /* 0x0044e200041ee100 */
[----:B------:R-:W-:-:S04]  /*0a20*/  DEPBAR {5,4,3,2,1,0} ;  /* 0x0000003f0000791a */ /* 0x000fc80000000000 */
[----:B------:R-:W4:Y:S02]  /*0a30*/  CCTL.E.C.LDCU.IV.DEEP [UR24] ;  /* 0x0000000018007540 */ /* 0x000f240009c08000 */
[----:B----4-:R2:W-:Y:S01]  /*0a40*/  UTMACCTL.IV [UR24] ;  /* 0x00000000180079b9 */ /* 0x0105e20008000000 */
[----:B------:R-:W-:Y:S01]  /*0a50*/  NOP ;  /* 0x0000000000007918 */ /* 0x000fe20000000000 */
.L_x_18:
[----:B------:R-:W-:Y:S05]  /*0a60*/  @P0 BRA `(.L_x_19) ;  /* 0x00000000000c0947 */ /* 0x000fea0003800000 */
[----:B------:R0:W-:Y:S01]  /*0a70*/  UTMACMDFLUSH ;  /* 0x00000000000079b7 */ /* 0x0001e20000000000 */
[----:B------:R-:W-:Y:S05]  /*0a80*/  @P0 BRA `(.L_x_19) ;  /* 0x0000000000040947 */ /* 0x000fea0003800000 */
[----:B------:R-:W-:-:S04]  /*0a90*/  DEPBAR.LE SB0, 0x0 ;  /* 0x000080000000791a */ /* 0x000fc80000000000 */
.L_x_19:
[----:B------:R-:W-:Y:S05]  /*0aa0*/  WARPSYNC.ALL ;  /* 0x0000000000007948 */ /* 0x000fea0003800000 */
[----:B------:R-:W-:Y:S01]  /*0ab0*/  NOP ;  /* 0x0000000000007918 */ /* 0x000fe20000000000 */
[----:B---3--:R-:W-:Y:S06]  /*0ac0*/  BAR.SYNC.DEFER_BLOCKING 0x0 ;  /* 0x0000000000007b1d */ /* 0x008fec0000010000 */
[----:B------:R-:W-:Y:S02]  /*0ad0*/  BSSY.RECONVERGENT B1, `(.L_x_20) ;  /* 0x000000b000017945 */ /* 0x000fe40003800200 */
[----:B------:R-:W-:Y:S06]  /*0ae0*/  BAR.SYNC.DEFER_BLOCKING 0x0 ;  /* 0x0000000000007b1d */ /* 0x000fec0000010000 */
[----:B------:R3:W-:Y:S01]  /*0af0*/  @!P0 STS [R7], RZ ;  /* 0x000000ff07008388 */ /* 0x0007e20000000800 */
[----:B------:R-:W-:Y:S01]  /*0b00*/  NOP ;  /* 0x0000000000007918 */ /* 0x000fe20000000000 */
[----:B------:R-:W-:Y:S05]  /*0b10*/  @P3 BRA `(.L_x_21) ;  /* 0x0000000000183947 */ /* 0x000fea0003800000 */
[----:B--2---:R-:W2:Y:S01]  /*0b20*/  LDS R4, [UR8+0x8] ;  /* 0x00000808ff047984 */ /* 0x004ea20008000800 */
[----:B------:R-:W4:Y:S01]  /*0b30*/  LDC.64 R8, c[0x0][0x388] ;  /* 0x0000e200ff087b82 */ /* 0x000f220000000a00 */
[----:B------:R-:W-:Y:S02]  /*0b40*/  IMAD.MOV.U32 R5, RZ, RZ, 0x70 ;  /* 0x00000070ff057424 */ /* 0x000fe400078e00ff */
[----:B----4-:R4:W-:Y:S03]  /*0b50*/  STS.64 [UR8], R8 ;  /* 0x00000008ff007988 */ /* 0x0109e60008000a08 */
[----:B--2---:R-:W-:-:S05]  /*0b60*/  LOP3.LUT R4, R4, 0x10, R5, 0xd8, !PT ;  /* 0x0000001004047812 */ /* 0x004fca00078ed805 */
[----:B------:R4:W-:Y:S02]  /*0b70*/  STS [UR8+0x8], R4 ;  /* 0x00000804ff007988 */ /* 0x0009e40008000808 */
.L_x_21:
[----:B--2---:R-:W-:Y:S05]  /*0b80*/  BSYNC.RECONVERGENT B1 ;  /* 0x0000000000017941 */ /* 0x004fea0003800200 */
.L_x_20:
[----:B------:R-:W-:Y:S04]  /*0b90*/  BSSY.RECONVERGENT B1, `(.L_x_22) ;  /* 0x000000a000017945 */ /* 0x000fe80003800200 */
[----:B------:R-:W-:Y:S05]  /*0ba0*/  @P3 BRA `(.L_x_23) ;  /* 0x0000000000203947 */ /* 0x000fea0003800000 */
[----:B----4-:R-:W2:Y:S01]  /*0bb0*/  LDS R4, [UR8+0x34] ;  /* 0x00003408ff047984 */ /* 0x010ea20008000800 */
[----:B------:R-:W-:Y:S02]  /*0bc0*/  IMAD.MOV.U32 R5, RZ, RZ, 0x3f000000 ;  /* 0x3f000000ff057424 */ /* 0x000fe400078e00ff */
[----:B------:R-:W-:Y:S01]  /*0bd0*/  @!P3 IMAD.MOV.U32 R8, RZ, RZ, 0x1f ;  /* 0x0000001fff08b424 */ /* 0x000fe200078e00ff */
[----:B------:R-:W4:Y:S02]  /*0be0*/  @!P3 LDS R9, [UR8+0x38] ;  /* 0x00003808ff09b984 */ /* 0x000f240008000800 */
[----:B--2---:R-:W-:Y:S02]  /*0bf0*/  LOP3.LUT R4, R4, 0xff000000, R5, 0xb8, !PT ;  /* 0xff00000004047812 */ /* 0x004fe400078eb805 */
[----:B----4-:R-:W-:-:S03]  /*0c00*/  @!P3 LOP3.LUT R5, R9, 0xff, R8, 0xb8, !PT ;  /* 0x000000ff0905b812 */ /* 0x010fc600078eb808 */
[----:B------:R2:W-:Y:S04]  /*0c10*/  STS [UR8+0x34], R4 ;  /* 0x00003404ff007988 */ /* 0x0005e80008000808 */
[----:B------:R2:W-:Y:S02]  /*0c20*/  @!P3 STS [UR8+0x38], R5 ;  /* 0x00003805ff00b988 */ /* 0x0005e40008000808 */
.L_x_23:
[----:B------:R-:W-:Y:S05]  /*0c30*/  BSYNC.RECONVERGENT B1 ;  /* 0x0000000000017941 */ /* 0x000fea0003800200 */
.L_x_22:
[----:B------:R-:W-:Y:S04]  /*0c40*/  BSSY.RECONVERGENT B1, `(.L_x_24) ;  /* 0x0000004000017945 */ /* 0x000fe80003800200 */
[----:B------:R-:W-:Y:S05]  /*0c50*/  @P3 BRA `(.L_x_25) ;  /* 0x0000000000083947 */ /* 0x000fea0003800000 */
[----:B------:R5:W-:Y:S04]  /*0c60*/  STS [UR8+0x24], R11 ;  /* 0x0000240bff007988 */ /* 0x000be80008000808 */
[----:B------:R5:W-:Y:S02]  /*0c70*/  STS [UR8+0x20], R3 ;  /* 0x00002003ff007988 */ /* 0x000be40008000808 */
.L_x_25:
[----:B------:R-:W-:Y:S05]  /*0c80*/  BSYNC.RECONVERGENT B1 ;  /* 0x0000000000017941 */ /* 0x000fea0003800200 */
.L_x_24:
[----:B------:R-:W-:Y:S04]  /*0c90*/  BSSY.RECONVERGENT B1, `(.L_x_26) ;  /* 0x000000e000017945 */ /* 0x000fe80003800200 */
[----:B------:R-:W-:Y:S05]  /*0ca0*/  @P3 BRA `(.L_x_27) ;  /* 0x0000000000303947 */ /* 0x000fea0003800000 */
[----:B--2---:R-:W2:Y:S01]  /*0cb0*/  LDS R5, [UR8+0x34] ;  /* 0x00003408ff057984 */ /* 0x004ea20008000800 */
[----:B----4-:R-:W4:Y:S03]  /*0cc0*/  LDC.64 R8, c[0x0][0x3b0] ;  /* 0x0000ec00ff087b82 */ /* 0x010f260000000a00 */
[----:B------:R-:W3:Y:S01]  /*0cd0*/  LDS R4, [UR8+0x1c] ;  /* 0x00001c08ff047984 */ /* 0x000ee20008000800 */
[C---:B----4-:R-:W-:Y:S01]  /*0ce0*/  SHF.L.U64.HI R9, R8.reuse, 0x1, R9 ;  /* 0x0000000108097819 */ /* 0x050fe20000010209 */
[----:B------:R-:W-:-:S03]  /*0cf0*/  IMAD.SHL.U32 R8, R8, 0x2, RZ ;  /* 0x0000000208087824 */ /* 0x000fc600078e00ff */
[--C-:B-----5:R-:W-:Y:S02]  /*0d00*/  SHF.R.U32.HI R11, RZ, 0x4, R9.reuse ;  /* 0x00000004ff0b7819 */ /* 0x120fe40000011609 */
[----:B------:R-:W-:-:S05]  /*0d10*/  SHF.R.U64 R8, R8, 0x4, R9 ;  /* 0x0000000408087819 */ /* 0x000fca0000001209 */
[----:B------:R4:W-:Y:S01]  /*0d20*/  STS [UR8+0xc], R8 ;  /* 0x00000c08ff007988 */ /* 0x0009e20008000808 */
[----:B--2---:R-:W-:Y:S02]  /*0d30*/  LOP3.LUT R5, R5, 0x7, RZ, 0xb8, !PT ;  /* 0x0000000705057812 */ /* 0x004fe400078eb8ff */
[----:B---3--:R-:W-:-:S03]  /*0d40*/  LOP3.LUT R4, R4, 0xf, R11, 0xb8, !PT ;  /* 0x0000000f04047812 */ /* 0x008fc600078eb80b */
[----:B------:R4:W-:Y:S04]  /*0d50*/  STS [UR8+0x34], R5 ;  /* 0x00003405ff007988 */ /* 0x0009e80008000808 */
[----:B------:R4:W-:Y:S02]  /*0d60*/  STS [UR8+0x1c], R4 ;  /* 0x00001c04ff007988 */ /* 0x0009e40008000808 */
.L_x_27:
[----:B------:R-:W-:Y:S05]  /*0d70*/  BSYNC.RECONVERGENT B1 ;  /* 0x0000000000017941 */ /* 0x000fea0003800200 */
.L_x_26:
[----:B------:R-:W-:Y:S04]  /*0d80*/  BSSY.RECONVERGENT B2, `(.L_x_28) ;  /* 0x000001a000027945 */ /* 0x000fe80003800200 */
[----:B------:R-:W-:Y:S04]  /*0d90*/  BSSY.RELIABLE B1, `(.L_x_29) ;  /* 0x0000015000017945 */ /* 0x000fe80003800100 */
[----:B------:R-:W-:Y:S05]  /*0da0*/  @P3 BRA `(.L_x_30) ;  /* 0x0000000000203947 */ /* 0x000fea0003800000 */
[----:B--2-4-:R-:W2:Y:S02]  /*0db0*/  LDS R4, [UR8+0x34] ;  /* 0x00003408ff047984 */ /* 0x014ea40008000800 */
[----:B--2---:R-:W-:-:S05]  /*0dc0*/  LOP3.LUT R4, R4, 0x38, RZ, 0xb8, !PT ;  /* 0x0000003804047812 */ /* 0x004fca00078eb8ff */
[----:B------:R2:W-:Y:S01]  /*0dd0*/  STS [UR8+0x34], R4 ;  /* 0x00003404ff007988 */ /* 0x0005e20008000808 */
[----:B------:R-:W-:Y:S05]  /*0de0*/  @P3 BRA `(.L_x_31) ;  /* 0x0000000000203947 */ /* 0x000fea0003800000 */
[----:B--2---:R-:W2:Y:S01]  /*0df0*/  LDS R4, [UR8+0x8] ;  /* 0x00000808ff047984 */ /* 0x004ea20008000800 */
[----:B------:R-:W-:-:S05]  /*0e00*/  IMAD.MOV.U32 R5, RZ, RZ, 0x780 ;  /* 0x00000780ff057424 */ /* 0x000fca00078e00ff */
[----:B--2---:R-:W-:-:S05]  /*0e10*/  LOP3.LUT R4, R4, 0x500, R5, 0xd8, !PT ;  /* 0x0000050004047812 */ /* 0x004fca00078ed805 */
[----:B------:R2:W-:Y:S02]  /*0e20*/  STS [UR8+0x8], R4 ;  /* 0x00000804ff007988 */ /* 0x0005e40008000808 */
.L_x_30:
[----:B------:R-:W-:Y:S05]  /*0e30*/  @P3 BRA `(.L_x_32) ;  /* 0x0000000000283947 */ /* 0x000fea0003800000 */
[----:B--2-4-:R-:W2:Y:S02]  /*0e40*/  LDS R4, [UR8+0x8] ;  /* 0x00000808ff047984 */ /* 0x014ea40008000800 */
[----:B--2---:R-:W-:-:S05]  /*0e50*/  LOP3.LUT R4, R4, 0x1800, RZ, 0xb8, !PT ;  /* 0x0000180004047812 */ /* 0x004fca00078eb8ff */
[----:B------:R4:W-:Y:S02]  /*0e60*/  STS [UR8+0x8], R4 ;  /* 0x00000804ff007988 */ /* 0x0009e40008000808 */
.L_x_31:
[----:B------:R-:W-:Y:S05]  /*0e70*/  @P3 BREAK.RELIABLE B1 ;  /* 0x0000000000013942 */ /* 0x000fea0003800100 */
[----:B------:R-:W-:Y:S05]  /*0e80*/  @P3 BRA `(.L_x_33) ;  /* 0x0000000000243947 */ /* 0x000fea0003800000 */
[----:B--2-4-:R-:W2:Y:S01]  /*0e90*/  LDS R4, [UR8+0x8] ;  /* 0x00000808ff047984 */ /* 0x014ea20008000800 */
[----:B------:R-:W-:-:S05]  /*0ea0*/  IMAD.MOV.U32 R5, RZ, RZ, 0x6000 ;  /* 0x00006000ff057424 */ /* 0x000fca00078e00ff */
[----:B--2---:R-:W-:-:S04]  /*0eb0*/  LOP3.LUT R4, R4, 0x6000, R5, 0xd8, !PT ;  /* 0x0000600004047812 */ /* 0x004fc800078ed805 */
[----:B------:R-:W-:-:S05]  /*0ec0*/  LOP3.LUT R4, R4, 0x400000, RZ, 0xb8, !PT ;  /* 0x0040000004047812 */ /* 0x000fca00078eb8ff */
[----:B------:R2:W-:Y:S02]  /*0ed0*/  STS [UR8+0x8], R4 ;  /* 0x00000804ff007988 */ /* 0x0005e40008000808 */
.L_x_32:
[----:B------:R-:W-:Y:S05]  /*0ee0*/  BSYNC.RELIABLE B1 ;  /* 0x0000000000017941 */ /* 0x000fea0003800100 */
.L_x_29:
[----:B--2-4-:R-:W2:Y:S02]  /*0ef0*/  @!P3 LDS R4, [UR8+0x8] ;  /* 0x00000808ff04b984 */ /* 0x014ea40008000800 */
[----:B--2---:R-:W-:-:S05]  /*0f00*/  @!P3 LOP3.LUT R4, R4, 0x8000, RZ, 0xb8, !PT ;  /* 0x000080000404b812 */ /* 0x004fca00078eb8ff */
[----:B------:R2:W-:Y:S02]  /*0f10*/  @!P3 STS [UR8+0x8], R4 ;  /* 0x00000804ff00b988 */ /* 0x0005e40008000808 */
.L_x_33:
[----:B------:R-:W-:Y:S05]  /*0f20*/  BSYNC.RECONVERGENT B2 ;  /* 0x0000000000027941 */ /* 0x000fea0003800200 */
.L_x_28:
[----:B------:R-:W-:Y:S05]  /*0f30*/  WARPSYNC.ALL ;  /* 0x0000000000007948 */ /* 0x000fea0003800000 */
[----:B------:R-:W-:Y:S01]  /*0f40*/  NOP ;  /* 0x0000000000007918 */ /* 0x000fe20000000000 */
[----:B------:R-:W-:-:S04]  /*0f50*/  UIADD3 UR5, UPT, UPT, UR4, 0x80, URZ ;  /* 0x0000008004057890 */ /* 0x000fc8000fffe0ff */
[----:B------:R-:W-:-:S04]  /*0f60*/  UIADD3 UR26, UP0, UPT, UR5, UR20, URZ ;  /* 0x00000014051a7290 */ /* 0x000fc8000ff1e0ff */
[----:B------:R-:W-:Y:S01]  /*0f70*/  ULEA.HI.X.SX32 UR27, UR5, UR21, 0x1, UP0 ;  /* 0x00000015051b7291 */ /* 0x000fe200080f0eff */
[----:B------:R-:W-:Y:S11]  /*0f80*/  @P0 BRA `(.L_x_34) ;  /* 0x0000000000300947 */ /* 0x000ff60003800000 */
[----:B--2-4-:R-:W2:Y:S01]  /*0f90*/  S2R R4, SR_LANEID ;  /* 0x0000000000047919 */ /* 0x014ea20000000000 */
[----:B------:R-:W-:Y:S05]  /*0fa0*/  WARPSYNC.ALL ;  /* 0x0000000000007948 */ /* 0x000fea0003800000 */
[----:B------:R-:W-:Y:S01]  /*0fb0*/  NOP ;  /* 0x0000000000007918 */ /* 0x000fe20000000000 */
[----:B--2---:R-:W-:-:S05]  /*0fc0*/  IMAD.SHL.U32 R8, R4, 0x4, RZ ;  /* 0x0000000404087824 */ /* 0x004fca00078e00ff */
[----:B------:R-:W2:Y:S01]  /*0fd0*/  LDS R9, [R8+UR8] ;  /* 0x0000000808097984 */ /* 0x000ea20008000800 */
[----:B------:R-:W-:-:S05]  /*0fe0*/  IADD3 R4, P1, PT, R8, UR26, RZ ;  /* 0x0000001a08047c10 */ /* 0x000fca000ff3e0ff */
[----:B------:R-:W-:-:S05]  /*0ff0*/  IMAD.X R5, RZ, RZ, UR27, P1 ;  /* 0x0000001bff057e24 */ /* 0x000fca00088e06ff */
[----:B--2---:R2:W4:Y:S01]  /*1000*/  ATOMG.E.EXCH.STRONG.GPU PT, RZ, [R4], R9 ;  /* 0x0000000904ff73a8 */ /* 0x00452200041ee100 */
[----:B------:R-:W-:-:S04]  /*1010*/  DEPBAR {5,4,3,2,1,0} ;  /* 0x0000003f0000791a */ /* 0x000fc80000000000 */
[----:B------:R-:W3:Y:S02]  /*1020*/  CCTL.E.C.LDCU.IV.DEEP [UR26] ;  /* 0x000000001a007540 */ /* 0x000ee40009c08000 */
[----:B---3--:R2:W-:Y:S01]  /*1030*/  UTMACCTL.IV [UR26] ;  /* 0x000000001a0079b9 */ /* 0x0085e20008000000 */
[----:B------:R-:W-:Y:S01]  /*1040*/  NOP ;  /* 0x0000000000007918 */ /* 0x000fe20000000000 */
.L_x_34:
[----:B------:R-:W-:Y:S05]  /*1050*/  @P0 BRA `(.L_x_35) ;  /* 0x00000000000c0947 */ /* 0x000fea0003800000 */
[----:B------:R0:W-:Y:S01]  /*1060*/  UTMACMDFLUSH ;  /* 0x00000000000079b7 */ /* 0x0001e20000000000 */
[----:B------:R-:W-:Y:S05]  /*1070*/  @P0 BRA `(.L_x_35) ;  /* 0x0000000000040947 */ /* 0x000fea0003800000 */
[----:B------:R-:W-:-:S04]  /*1080*/  DEPBAR.LE SB0, 0x0 ;  /* 0x000080000000791a */ /* 0x000fc80000000000 */
.L_x_35:
[----:B------:R-:W-:Y:S05]  /*1090*/  WARPSYNC.ALL ;  /* 0x0000000000007948 */ /* 0x000fea0003800000 */
[----:B------:R-:W-:Y:S01]  /*10a0*/  NOP ;  /* 0x0000000000007918 */ /* 0x000fe20000000000 */
[----:B----4-:R-:W-:Y:S06]  /*10b0*/  BAR.SYNC.DEFER_BLOCKING 0x0 ;  /* 0x0000000000007b1d */ /* 0x010fec0000010000 */
[----:B------:R-:W-:Y:S02]  /*10c0*/  BSSY.RECONVERGENT B2, `(.L_x_36) ;  /* 0x000000b000027945 */ /* 0x000fe40003800200 */
[----:B------:R-:W-:Y:S06]  /*10d0*/  BAR.SYNC.DEFER_BLOCKING 0x0 ;  /* 0x0000000000007b1d */ /* 0x000fec0000010000 */
[----:B------:R4:W-:Y:S01]  /*10e0*/  @!P0 STS [R7], RZ ;  /* 0x000000ff07008388 */ /* 0x0009e20000000800 */
[----:B------:R-:W-:Y:S01]  /*10f0*/  NOP ;  /* 0x0000000000007918 */ /* 0x000fe20000000000 */
[----:B------:R-:W-:Y:S05]  /*1100*/  @P3 BRA `(.L_x_37) ;  /* 0x0000000000183947 */ /* 0x000fea0003800000 */
[----:B--2---:R-:W2:Y:S01]  /*1110*/  LDS R4, [UR8+0x8] ;  /* 0x00000808ff047984 */ /* 0x004ea20008000800 */
[----:B------:R-:W3:Y:S01]  /*1120*/  LDC.64 R8, c[0x0][0x390] ;  /* 0x0000e400ff087b82 */ /* 0x000ee20000000a00 */
[----:B------:R-:W-:Y:S02]  /*1130*/  IMAD.MOV.U32 R5, RZ, RZ, 0x70 ;  /* 0x00000070ff057424 */ /* 0x000fe400078e00ff */
[----:B---3--:R3:W-:Y:S03]  /*1140*/  STS.64 [UR8], R8 ;  /* 0x00000008ff007988 */ /* 0x0087e60008000a08 */
[----:B--2---:R-:W-:-:S05]  /*1150*/  LOP3.LUT R4, R4, 0x10, R5, 0xd8, !PT ;  /* 0x0000001004047812 */ /* 0x004fca00078ed805 */
[----:B------:R3:W-:Y:S02]  /*1160*/  STS [UR8+0x8], R4 ;  /* 0x00000804ff007988 */ /* 0x0007e40008000808 */
.L_x_37:
[----:B--2---:R-:W-:Y:S05]  /*1170*/  BSYNC.RECONVERGENT B2 ;  /* 0x0000000000027941 */ /* 0x004fea0003800200 */
.L_x_36:
[----:B------:R-:W-:Y:S04]  /*1180*/  BSSY.RECONVERGENT B3, `(.L_x_38) ;  /* 0x0000011000037945 */ /* 0x000fe80003800200 */
[----:B------:R-:W-:Y:S04]  /*1190*/  BSSY.RELIABLE B2, `(.L_x_39) ;  /* 0x000000e000027945 */ /* 0x000fe80003800100 */
[----:B------:R-:W-:Y:S05]  /*11a0*/  @P3 BRA `(.L_x_40) ;  /* 0x0000000000243947 */ /* 0x000fea0003800000 */
[----:B---3--:R-:W2:Y:S01]  /*11b0*/  LDS R4, [UR8+0x34] ;  /* 0x00003408ff047984 */ /* 0x008ea20008000800 */
[----:B------:R-:W-:-:S05]  /*11c0*/  IMAD.MOV.U32 R5, RZ, RZ, 0x3f000000 ;  /* 0x3f000000ff057424 */ /* 0x000fca00078e00ff */
[----:B--2---:R-:W-:-:S05]  /*11d0*/  LOP3.LUT R4, R4, 0xff000000, R5, 0xb8, !PT ;  /* 0xff00000004047812 */ /* 0x004fca00078eb805 */
[----:B------:R2:W-:Y:S01]  /*11e0*/  STS [UR8+0x34], R4 ;  /* 0x00003404ff007988 */ /* 0x0005e20008000808 */
[----:B------:R-:W-:Y:S05]  /*11f0*/  @P3 BRA `(.L_x_41) ;  /* 0x00000000001c3947 */ /* 0x000fea0003800000 */
[----:B--2---:R-:W2:Y:S01]  /*1200*/  LDS R4, [UR8+0x38] ;  /* 0x00003808ff047984 */ /* 0x004ea20008000800 */
[----:B------:R-:W-:-:S05]  /*1210*/  IMAD.MOV.U32 R5, RZ, RZ, 0x3f ;  /* 0x0000003fff057424 */ /* 0x000fca00078e00ff */
[----:B--2---:R-:W-:-:S05]  /*1220*/  LOP3.LUT R4, R4, 0xff, R5, 0xb8, !PT ;  /* 0x000000ff04047812 */ /* 0x004fca00078eb805 */
[----:B------:R2:W-:Y:S02]  /*1230*/  STS [UR8+0x38], R4 ;  /* 0x00003804ff007988 */ /* 0x0005e40008000808 */
.L_x_40:
[----:B------:R-:W-:Y:S05]  /*1240*/  @P3 BREAK.RELIABLE B2 ;  /* 0x0000000000023942 */ /* 0x000fea0003800100 */
[----:B------:R-:W-:Y:S05]  /*1250*/  @P3 BRA `(.L_x_42) ;  /* 0x00000000000c3947 */ /* 0x000fea0003800000 */
[----:B------:R2:W-:Y:S02]  /*1260*/  STS [UR8+0x20], R3 ;  /* 0x00002003ff007988 */ /* 0x0005e40008000808 */
.L_x_41:
[----:B------:R-:W-:Y:S05]  /*1270*/  BSYNC.RELIABLE B2 ;  /* 0x0000000000027941 */ /* 0x000fea0003800100 */
.L_x_39:
[----:B------:R2:W-:Y:S02]  /*1280*/  @!P3 STS [UR8+0x24], R2 ;  /* 0x00002402ff00b988 */ /* 0x0005e40008000808 */
.L_x_42:
[----:B------:R-:W-:Y:S05]  /*1290*/  BSYNC.RECONVERGENT B3 ;  /* 0x0000000000037941 */ /* 0x000fea0003800200 */
.L_x_38:
[----:B------:R-:W-:Y:S05]  /*12a0*/  WARPSYNC.ALL ;  /* 0x0000000000007948 */ /* 0x000fea0003800000 */
[----:B------:R-:W-:Y:S01]  /*12b0*/  NOP ;  /* 0x0000000000007918 */ /* 0x000fe20000000000 */
[----:B------:R-:W-:Y:S04]  /*12c0*/  BSSY.RECONVERGENT B3, `(.L_x_43) ;  /* 0x000000e000037945 */ /* 0x000fe80003800200 */
[----:B------:R-:W-:Y:S05]  /*12d0*/  @P3 BRA `(.L_x_44) ;  /* 0x0000000000303947 */ /* 0x000fea0003800000 */
[----:B--2--5:R-:W2:Y:S01]  /*12e0*/  LDS R3, [UR8+0x34] ;  /* 0x00003408ff037984 */ /* 0x024ea20008000800 */
[----:B---3--:R-:W3:Y:S03]  /*12f0*/  LDC.64 R4, c[0x0][0x3b8] ;  /* 0x0000ee00ff047b82 */ /* 0x008ee60000000a00 */
[----:B------:R-:W5:Y:S01]  /*1300*/  LDS R2, [UR8+0x1c] ;  /* 0x00001c08ff027984 */ /* 0x000f620008000800 */
[C---:B---3--:R-:W-:Y:S01]  /*1310*/  SHF.L.U64.HI R5, R4.reuse, 0x1, R5 ;  /* 0x0000000104057819 */ /* 0x048fe20000010205 */
[----:B------:R-:W-:-:S03]  /*1320*/  IMAD.SHL.U32 R4, R4, 0x2, RZ ;  /* 0x0000000204047824 */ /* 0x000fc600078e00ff */
[--C-:B----4-:R-:W-:Y:S02]  /*1330*/  SHF.R.U32.HI R7, RZ, 0x4, R5.reuse ;  /* 0x00000004ff077819 */ /* 0x110fe40000011605 */
[----:B------:R-:W-:-:S05]  /*1340*/  SHF.R.U64 R4, R4, 0x4, R5 ;  /* 0x0000000404047819 */ /* 0x000fca0000001205 */
[----:B------:R3:W-:Y:S01]  /*1350*/  STS [UR8+0xc], R4 ;  /* 0x00000c04ff007988 */ /* 0x0007e20008000808 */
[----:B--2---:R-:W-:Y:S02]  /*1360*/  LOP3.LUT R3, R3, 0x7, RZ, 0xb8, !PT ;  /* 0x0000000703037812 */ /* 0x004fe400078eb8ff */
[----:B-----5:R-:W-:-:S03]  /*1370*/  LOP3.LUT R2, R2, 0xf, R7, 0xb8, !PT ;  /* 0x0000000f02027812 */ /* 0x020fc600078eb807 */
[----:B------:R3:W-:Y:S04]  /*1380*/  STS [UR8+0x34], R3 ;  /* 0x00003403ff007988 */ /* 0x0007e80008000808 */
[----:B------:R3:W-:Y:S02]  /*1390*/  STS [UR8+0x1c], R2 ;  /* 0x00001c02ff007988 */ /* 0x0007e40008000808 */
.L_x_44:
[----:B------:R-:W-:Y:S05]  /*13a0*/  BSYNC.RECONVERGENT B3 ;  /* 0x0000000000037941 */ /* 0x000fea0003800200 */
.L_x_43:
[----:B------:R-:W-:Y:S04]  /*13b0*/  BSSY.RECONVERGENT B4, `(.L_x_45) ;  /* 0x000001a000047945 */ /* 0x000fe80003800200 */
[----:B------:R-:W-:Y:S04]  /*13c0*/  BSSY.RELIABLE B3, `(.L_x_46) ;  /* 0x0000015000037945 */ /* 0x000fe80003800100 */
[----:B------:R-:W-:Y:S05]  /*13d0*/  @P3 BRA `(.L_x_47) ;  /* 0x0000000000203947 */ /* 0x000fea0003800000 */
[----:B--23--:R-:W2:Y:S02]  /*13e0*/  LDS R2, [UR8+0x34] ;  /* 0x00003408ff027984 */ /* 0x00cea40008000800 */
[----:B--2---:R-:W-:-:S05]  /*13f0*/  LOP3.LUT R2, R2, 0x38, RZ, 0xb8, !PT ;  /* 0x0000003802027812 */ /* 0x004fca00078eb8ff */
[----:B------:R2:W-:Y:S01]  /*1400*/  STS [UR8+0x34], R2 ;  /* 0x00003402ff007988 */ /* 0x0005e20008000808 */
[----:B------:R-:W-:Y:S05]  /*1410*/  @P3 BRA `(.L_x_48) ;  /* 0x0000000000203947 */ /* 0x000fea0003800000 */
[----:B--2---:R-:W2:Y:S01]  /*1420*/  LDS R2, [UR8+0x8] ;  /* 0x00000808ff027984 */ /* 0x004ea20008000800 */
[----:B-----5:R-:W-:-:S05]  /*1430*/  IMAD.MOV.U32 R3, RZ, RZ, 0x780 ;  /* 0x00000780ff037424 */ /* 0x020fca00078e00ff */
[----:B--2---:R-:W-:-:S05]  /*1440*/  LOP3.LUT R2, R2, 0x500, R3, 0xd8, !PT ;  /* 0x0000050002027812 */ /* 0x004fca00078ed803 */
[----:B------:R2:W-:Y:S02]  /*1450*/  STS [UR8+0x8], R2 ;  /* 0x00000802ff007988 */ /* 0x0005e40008000808 */
.L_x_47:
[----:B------:R-:W-:Y:S05]  /*1460*/  @P3 BRA `(.L_x_49) ;  /* 0x0000000000283947 */ /* 0x000fea0003800000 */
[----:B--23--:R-:W2:Y:S02]  /*1470*/  LDS R2, [UR8+0x8] ;  /* 0x00000808ff027984 */ /* 0x00cea40008000800 */
[----:B--2---:R-:W-:-:S05]  /*1480*/  LOP3.LUT R2, R2, 0x1800, RZ, 0xb8, !PT ;  /* 0x0000180002027812 */ /* 0x004fca00078eb8ff */
[----:B------:R3:W-:Y:S02]  /*1490*/  STS [UR8+0x8], R2 ;  /* 0x00000802ff007988 */ /* 0x0007e40008000808 */
.L_x_48:
[----:B------:R-:W-:Y:S05]  /*14a0*/  @P3 BREAK.RELIABLE B3 ;  /* 0x0000000000033942 */ /* 0x000fea0003800100 */
[----:B------:R-:W-:Y:S05]  /*14b0*/  @P3 BRA `(.L_x_50) ;  /* 0x0000000000243947 */ /* 0x000fea0003800000 */
[----:B--23--:R-:W2:Y:S01]  /*14c0*/  LDS R2, [UR8+0x8] ;  /* 0x00000808ff027984 */ /* 0x00cea20008000800 */
[----:B-----5:R-:W-:-:S05]  /*14d0*/  IMAD.MOV.U32 R3, RZ, RZ, 0x6000 ;  /* 0x00006000ff037424 */ /* 0x020fca00078e00ff */
[----:B--2---:R-:W-:-:S04]  /*14e0*/  LOP3.LUT R2, R2, 0x6000, R3, 0xd8, !PT ;  /* 0x0000600002027812 */ /* 0x004fc800078ed803 */
[----:B------:R-:W-:-:S05]  /*14f0*/  LOP3.LUT R2, R2, 0x400000, RZ, 0xb8, !PT ;  /* 0x0040000002027812 */ /* 0x000fca00078eb8ff */
[----:B------:R2:W-:Y:S02]  /*1500*/  STS [UR8+0x8], R2 ;  /* 0x00000802ff007988 */ /* 0x0005e40008000808 */
.L_x_49:
[----:B------:R-:W-:Y:S05]  /*1510*/  BSYNC.RELIABLE B3 ;  /* 0x0000000000037941 */ /* 0x000fea0003800100 */
.L_x_46:
[----:B--23--:R-:W2:Y:S02]  /*1520*/  @!P3 LDS R2, [UR8+0x8] ;  /* 0x00000808ff02b984 */ /* 0x00cea40008000800 */
[----:B--2---:R-:W-:-:S05]  /*1530*/  @!P3 LOP3.LUT R2, R2, 0x8000, RZ, 0xb8, !PT ;  /* 0x000080000202b812 */ /* 0x004fca00078eb8ff */
[----:B------:R2:W-:Y:S02]  /*1540*/  @!P3 STS [UR8+0x8], R2 ;  /* 0x00000802ff00b988 */ /* 0x0005e40008000808 */
.L_x_50:
[----:B------:R-:W-:Y:S05]  /*1550*/  BSYNC.RECONVERGENT B4 ;  /* 0x0000000000047941 */ /* 0x000fea0003800200 */
.L_x_45:
[----:B------:R-:W-:Y:S05]  /*1560*/  WARPSYNC.ALL ;  /* 0x0000000000007948 */ /* 0x000fea0003800000 */
[----:B------:R-:W-:Y:S01]  /*1570*/  NOP ;  /* 0x0000000000007918 */ /* 0x000fe20000000000 */
[----:B------:R-:W-:-:S04]  /*1580*/  UIADD3 UR4, UPT, UPT, UR4, 0x100, URZ ;  /* 0x0000010004047890 */ /* 0x000fc8000fffe0ff */
[----:B------:R-:W-:-:S04]  /*1590*/  UIADD3 UR20, UP0, UPT, UR4, UR20, URZ ;  /* 0x0000001404147290 */ /* 0x000fc8000ff1e0ff */
[----:B------:R-:W-:Y:S01]  /*15a0*/  ULEA.HI.X.SX32 UR21, UR4, UR21, 0x1, UP0 ;  /* 0x0000001504157291 */ /* 0x000fe200080f0eff */
[----:B------:R-:W-:Y:S11]  /*15b0*/  @P0 BRA `(.L_x_51) ;  /* 0x0000000000300947 */ /* 0x000ff60003800000 */
[----:B--23--:R-:W2:Y:S01]  /*15c0*/  S2R R2, SR_LANEID ;  /* 0x0000000000027919 */ /* 0x00cea20000000000 */
[----:B------:R-:W-:Y:S05]  /*15d0*/  WARPSYNC.ALL ;  /* 0x0000000000007948 */ /* 0x000fea0003800000 */
[----:B------:R-:W-:Y:S01]  /*15e0*/  NOP ;  /* 0x0000000000007918 */ /* 0x000fe20000000000 */
[----:B--2---:R-:W-:-:S05]  /*15f0*/  IMAD.SHL.U32 R4, R2, 0x4, RZ ;  /* 0x0000000402047824 */ /* 0x004fca00078e00ff */
[----:B------:R-:W2:Y:S01]  /*1600*/  LDS R5, [R4+UR8] ;  /* 0x0000000804057984 */ /* 0x000ea20008000800 */
[----:B------:R-:W-:-:S05]  /*1610*/  IADD3 R2, P1, PT, R4, UR20, RZ ;  /* 0x0000001404027c10 */ /* 0x000fca000ff3e0ff */
[----:B-----5:R-:W-:-:S05]  /*1620*/  IMAD.X R3, RZ, RZ, UR21, P1 ;  /* 0x00000015ff037e24 */ /* 0x020fca00088e06ff */
[----:B--2---:R2:W3:Y:S01]  /*1630*/  ATOMG.E.EXCH.STRONG.GPU PT, RZ, [R2], R5 ;  /* 0x0000000502ff73a8 */ /* 0x0044e200041ee100 */
[----:B------:R-:W-:-:S04]  /*1640*/  DEPBAR {5,4,3,2,1,0} ;  /* 0x0000003f0000791a */ /* 0x000fc80000000000 */
[----:B------:R-:W5:Y:S02]  /*1650*/  CCTL.E.C.LDCU.IV.DEEP [UR20] ;  /* 0x0000000014007540 */ /* 0x000f640009c08000 */
[----:B-----5:R2:W-:Y:S01]  /*1660*/  UTMACCTL.IV [UR20] ;  /* 0x00000000140079b9 */ /* 0x0205e20008000000 */
[----:B------:R-:W-:Y:S01]  /*1670*/  NOP ;  /* 0x0000000000007918 */ /* 0x000fe20000000000 */
.L_x_51:
[----:B------:R-:W-:Y:S05]  /*1680*/  @P0 BRA `(.L_x_52) ;  /* 0x00000000000c0947 */ /* 0x000fea0003800000 */
[----:B------:R0:W-:Y:S01]  /*1690*/  UTMACMDFLUSH ;  /* 0x00000000000079b7 */ /* 0x0001e20000000000 */
[----:B------:R-:W-:Y:S05]  /*16a0*/  @P0 BRA `(.L_x_52) ;  /* 0x0000000000040947 */ /* 0x000fea0003800000 */
[----:B------:R-:W-:-:S04]  /*16b0*/  DEPBAR.LE SB0, 0x0 ;  /* 0x000080000000791a */ /* 0x000fc80000000000 */
.L_x_52:
[----:B------:R-:W-:Y:S05]  /*16c0*/  WARPSYNC.ALL ;  /* 0x0000000000007948 */ /* 0x000fea0003800000 */
[----:B------:R-:W-:Y:S01]  /*16d0*/  NOP ;  /* 0x0000000000007918 */ /* 0x000fe20000000000 */
[----:B---3--:R-:W-:Y:S01]  /*16e0*/  BAR.SYNC.DEFER_BLOCKING 0x0 ;  /* 0x0000000000007b1d */ /* 0x008fe20000010000 */
[----:B--2---:R-:W-:Y:S01]  /*16f0*/  SHF.R.U32.HI R2, RZ, 0x5, R0 ;  /* 0x00000005ff027819 */ /* 0x004fe20000011600 */
[----:B------:R-:W-:-:S03]  /*1700*/  UIADD3 UR15, UPT, UPT, UR8, 0x8020, URZ ;  /* 0x00008020080f7890 */ /* 0x000fc6000fffe0ff */
[----:B------:R-:W-:Y:S01]  /*1710*/  R2UR UR22, R2 ;  /* 0x00000000021672ca */ /* 0x000fe200000e0000 */
[----:B------:R-:W-:Y:S01]  /*1720*/  VOTEU.ALL UP0, P3 ;  /* 0x0000000000ff7886 */ /* 0x000fe20001800000 */
[----:B------:R-:W-:Y:S01]  /*1730*/  UMOV UR4, 0x1 ;  /* 0x0000000100047882 */ /* 0x000fe20000000000 */
[----:B------:R-:W-:Y:S01]  /*1740*/  VOTEU.ALL UP1, P3 ;  /* 0x0000000000ff7886 */ /* 0x000fe20001820000 */
[----:B------:R-:W-:Y:S02]  /*1750*/  BSSY.RECONVERGENT B4, `(.L_x_53) ;  /* 0x0000018000047945 */ /* 0x000fe40003800200 */
[----:B------:R-:W-:-:S04]  /*1760*/  @!UP0 UIADD3 UR10, UPT, UPT, -UR4, 0x100000, URZ ;  /* 0x00100000040a8890 */ /* 0x000fc8000fffe1ff */
[----:B------:R-:W-:Y:S02]  /*1770*/  @!UP0 USHF.L.U32 UR11, UR10, 0xb, URZ ;  /* 0x0000000b0a0b8899 */ /* 0x000fe400080006ff */
[----:B------:R-:W-:Y:S02]  /*1780*/  @!UP0 USHF.L.U32 UR10, UR10, 0x1, URZ ;  /* 0x000000010a0a8899 */ /* 0x000fe400080006ff */
[----:B------:R-:W-:-:S04]  /*1790*/  @!UP0 UIADD3 UR4, UPT, UPT, -UR4, 0x100000, URZ ;  /* 0x0010000004048890 */ /* 0x000fc8000fffe1ff */
[----:B------:R-:W-:Y:S02]  /*17a0*/  @!UP0 USHF.L.U32 UR5, UR4, 0xb, URZ ;  /* 0x0000000b04058899 */ /* 0x000fe400080006ff */
[----:B------:R-:W-:Y:S01]  /*17b0*/  @!UP0 USHF.L.U32 UR4, UR4, 0x1, URZ ;  /* 0x0000000104048899 */ /* 0x000fe200080006ff */
[----:B------:R-:W-:Y:S01]  /*17c0*/  VOTEU.ALL UP0, P3 ;  /* 0x0000000000ff7886 */ /* 0x000fe20001800000 */
[----:B------:R-:W2:Y:S04]  /*17d0*/  FENCE.VIEW.ASYNC.S ;  /* 0x00000000000073c6 */ /* 0x000ea80000000000 */
[----:B--2---:R2:W3:Y:S06]  /*17e0*/  @!UP0 SYNCS.EXCH.64 URZ, [UR8+0x8000], UR10 ;  /* 0x0080000a08ff85b2 */ /* 0x0044ec0008000100 */
[----:B------:R2:W3:Y:S02]  /*17f0*/  @!UP1 SYNCS.EXCH.64 URZ, [UR8+0x8020], UR4 ;  /* 0x0080200408ff95b2 */ /* 0x0004e40008000100 */
[----:B---3--:R-:W-:Y:S06]  /*1800*/  BAR.SYNC.DEFER_BLOCKING 0x0 ;  /* 0x0000000000007b1d */ /* 0x008fec0000010000 */
[----:B------:R-:W-:Y:S05]  /*1810*/  @P3 BRA `(.L_x_54) ;  /* 0x00000000002c3947 */ /* 0x000fea0003800000 */
[----:B--2---:R-:W-:Y:S02]  /*1820*/  UMOV UR4, 0x1 ;  /* 0x0000000100047882 */ /* 0x004fe40000000000 */
[----:B------:R-:W-:-:S04]  /*1830*/  UIADD3 UR10, UPT, UPT, -UR4, 0x100000, URZ ;  /* 0x00100000040a7890 */ /* 0x000fc8000fffe1ff */
[----:B------:R-:W-:Y:S02]  /*1840*/  USHF.L.U32 UR11, UR10, 0xb, URZ ;  /* 0x0000000b0a0b7899 */ /* 0x000fe400080006ff */
[----:B------:R-:W-:Y:S02]  /*1850*/  USHF.L.U32 UR10, UR10, 0x1, URZ ;  /* 0x000000010a0a7899 */ /* 0x000fe400080006ff */
[----:B------:R-:W-:-:S04]  /*1860*/  UIADD3 UR4, UPT, UPT, -UR4, 0x100000, URZ ;  /* 0x0010000004047890 */ /* 0x000fc8000fffe1ff */
[----:B------:R-:W-:Y:S02]  /*1870*/  USHF.L.U32 UR5, UR4, 0xb, URZ ;  /* 0x0000000b04057899 */ /* 0x000fe400080006ff */
[----:B------:R-:W-:Y:S01]  /*1880*/  USHF.L.U32 UR4, UR4, 0x1, URZ ;  /* 0x0000000104047899 */ /* 0x000fe200080006ff */
[----:B------:R-:W2:Y:S03]  /*1890*/  FENCE.VIEW.ASYNC.S ;  /* 0x00000000000073c6 */ /* 0x000ea60000000000 */
[----:B--2---:R3:W2:Y:S08]  /*18a0*/  SYNCS.EXCH.64 URZ, [UR8+0x8008], UR10 ;  /* 0x0080080a08ff75b2 */ /* 0x0046b00008000100 */
[----:B------:R3:W4:Y:S02]  /*18b0*/  SYNCS.EXCH.64 URZ, [UR8+0x8028], UR4 ;  /* 0x0080280408ff75b2 */ /* 0x0007240008000100 */
[----:B---3--:R-:W-:Y:S01]  /*18c0*/  NOP ;  /* 0x0000000000007918 */ /* 0x008fe20000000000 */
.L_x_54:
[----:B--2---:R-:W-:Y:S05]  /*18d0*/  BSYNC.RECONVERGENT B4 ;  /* 0x0000000000047941 */ /* 0x004fea0003800200 */
.L_x_53:
[----:B----4-:R-:W-:Y:S06]  /*18e0*/  BAR.SYNC.DEFER_BLOCKING 0x0 ;  /* 0x0000000000007b1d */ /* 0x010fec0000010000 */
[----:B------:R-:W-:Y:S04]  /*18f0*/  BSSY.RECONVERGENT B4, `(.L_x_55) ;  /* 0x000000d000047945 */ /* 0x000fe80003800200 */
[----:B------:R-:W-:Y:S05]  /*1900*/  @P3 BRA `(.L_x_56) ;  /* 0x00000000002c3947 */ /* 0x000fea0003800000 */
[----:B------:R-:W-:Y:S02]  /*1910*/  UMOV UR4, 0x1 ;  /* 0x0000000100047882 */ /* 0x000fe40000000000 */
[----:B------:R-:W-:-:S04]  /*1920*/  UIADD3 UR10, UPT, UPT, -UR4, 0x100000, URZ ;  /* 0x00100000040a7890 */ /* 0x000fc8000fffe1ff */
[----:B------:R-:W-:Y:S02]  /*1930*/  USHF.L.U32 UR11, UR10, 0xb, URZ ;  /* 0x0000000b0a0b7899 */ /* 0x000fe400080006ff */
[----:B------:R-:W-:Y:S02]  /*1940*/  USHF.L.U32 UR10, UR10, 0x1, URZ ;  /* 0x000000010a0a7899 */ /* 0x000fe400080006ff */
[----:B------:R-:W-:-:S04]  /*1950*/  UIADD3 UR4, UPT, UPT, -UR4, 0x100000, URZ ;  /* 0x0010000004047890 */ /* 0x000fc8000fffe1ff */
[----:B------:R-:W-:Y:S02]  /*1960*/  USHF.L.U32 UR5, UR4, 0xb, URZ ;  /* 0x0000000b04057899 */ /* 0x000fe400080006ff */
[----:B------:R-:W-:Y:S01]  /*1970*/  USHF.L.U32 UR4, UR4, 0x1, URZ ;  /* 0x0000000104047899 */ /* 0x000fe200080006ff */
[----:B------:R-:W2:Y:S03]  /*1980*/  FENCE.VIEW.ASYNC.S ;  /* 0x00000000000073c6 */ /* 0x000ea60000000000 */
[----:B--2---:R2:W3:Y:S08]  /*1990*/  SYNCS.EXCH.64 URZ, [UR8+0x8010], UR10 ;  /* 0x0080100a08ff75b2 */ /* 0x0044f00008000100 */
[----:B------:R2:W4:Y:S01]  /*19a0*/  SYNCS.EXCH.64 URZ, [UR8+0x8030], UR4 ;  /* 0x0080300408ff75b2 */ /* 0x0005220008000100 */
[----:B------:R-:W-:Y:S01]  /*19b0*/  NOP ;  /* 0x0000000000007918 */ /* 0x000fe20000000000 */
.L_x_56:
[----:B--2---:R-:W-:Y:S05]  /*19c0*/  BSYNC.RECONVERGENT B4 ;  /* 0x0000000000047941 */ /* 0x004fea0003800200 */
.L_x_55:
[----:B---34-:R-:W-:Y:S01]  /*19d0*/  BAR.SYNC.DEFER_BLOCKING 0x0 ;  /* 0x0000000000007b1d */ /* 0x018fe20000010000 */
[----:B------:R-:W-:Y:S01]  /*19e0*/  USHF.L.U32 UR19, UR7, 0x6, URZ ;  /* 0x0000000607137899 */ /* 0x000fe200080006ff */
[----:B------:R-:W-:Y:S01]  /*19f0*/  ISETP.GE.AND P0, PT, R6, 0x1, PT ;  /* 0x000000010600780c */ /* 0x000fe20003f06270 */
[----:B------:R-:W-:-:S03]  /*1a00*/  USHF.L.U32 UR14, UR9, 0x6, URZ ;  /* 0x00000006090e7899 */ /* 0x000fc600080006ff */
        /* <DEDUP_REMOVED lines=13> */
.L_x_58:
[----:B--2---:R-:W-:Y:S05]  /*1ae0*/  BSYNC.RECONVERGENT B4 ;  /* 0x0000000000047941 */ /* 0x004fea0003800200 */
.L_x_57:
[----:B------:R-:W-:Y:S05]  /*1af0*/  @!P0 BRA `(.L_x_59) ;  /* 0x00000008001c8947 */ /* 0x000fea0003800000 */
[----:B---34-:R-:W-:Y:S01]  /*1b00*/  BAR.SYNC.DEFER_BLOCKING 0x0 ;  /* 0x0000000000007b1d */ /* 0x018fe20000010000 */
[----:B------:R-:W-:Y:S01]  /*1b10*/  @!P3 IMAD.MOV.U32 R2, RZ, RZ, 0x2000 ;  /* 0x00002000ff02b424 */ /* 0x000fe200078e00ff */
[----:B------:R-:W-:Y:S02]  /*1b20*/  ELECT P1, URZ, PT ;  /* 0x0000000000ff782f */ /* 0x000fe40003820000 */
[----:B------:R-:W-:Y:S02]  /*1b30*/  ELECT P0, URZ, PT ;  /* 0x0000000000ff782f */ /* 0x000fe40003800000 */
[C---:B------:R-:W-:Y:S01]  /*1b40*/  ISETP.LT.U32.AND P1, PT, R20.reuse, 0x20, P1 ;  /* 0x000000201400780c */ /* 0x040fe20000f21070 */
[----:B------:R-:W-:Y:S01]  /*1b50*/  UMOV UR11, UR19 ;  /* 0x00000013000b7c82 */ /* 0x000fe20008000000 */
[----:B------:R-:W-:Y:S01]  /*1b60*/  ISETP.LT.U32.AND P0, PT, R20, 0x20, P0 ;  /* 0x000000201400780c */ /* 0x000fe20000701070 */
[----:B------:R-:W-:Y:S01]  /*1b70*/  UIADD3 UR4, UPT, UPT, UR8, 0x4000, URZ ;  /* 0x0000400008047890 */ /* 0x000fe2000fffe0ff */
[----:B------:R-:W-:-:S09]  /*1b80*/  UMOV UR6, UR14 ;  /* 0x0000000e00067c82 */ /* 0x000fd20008000000 */
[----:B------:R-:W-:Y:S01]  /*1b90*/  VOTEU.ANY UP0, P1 ;  /* 0x0000000000ff7886 */ /* 0x000fe20000800100 */
[----:B------:R-:W-:Y:S01]  /*1ba0*/  VOTEU.ANY UP2, P1 ;  /* 0x0000000000ff7886 */ /* 0x000fe20000840100 */
[----:B------:R-:W-:Y:S01]  /*1bb0*/  VOTEU.ANY UP1, P0 ;  /* 0x0000000000ff7886 */ /* 0x000fe20000020100 */
[----:B------:R-:W-:Y:S01]  /*1bc0*/  VOTEU.ANY UP3, P0 ;  /* 0x0000000000ff7886 */ /* 0x000fe20000060100 */
[----:B------:R2:W-:Y:S01]  /*1bd0*/  @!P3 SYNCS.ARRIVE.TRANS64 RZ, [UR8+0x8000], R2 ;  /* 0x00800002ffffb9a7 */ /* 0x0005e20008000008 */
[----:B------:R3:W-:Y:S06]  /*1be0*/  MEMBAR.ALL.CTA ;  /* 0x0000000000007992 */ /* 0x0007ec0000008000 */
[----:B---3--:R-:W3:Y:S01]  /*1bf0*/  FENCE.VIEW.ASYNC.S ;  /* 0x00000000000073c6 */ /* 0x008ee20000000000 */
[----:B------:R-:W-:Y:S01]  /*1c00*/  @UP0 UIADD3 UR9, UPT, UPT, UR8, 0x8000, URZ ;  /* 0x0000800008090890 */ /* 0x000fe2000fffe0ff */
[----:B------:R-:W-:Y:S01]  /*1c10*/  @UP0 UMOV UR10, URZ ;  /* 0x000000ff000a0c82 */ /* 0x000fe20008000000 */
[----:B------:R-:W-:Y:S01]  /*1c20*/  @UP1 UIADD3 UR5, UPT, UPT, UR8, 0x8000, URZ ;  /* 0x0000800008051890 */ /* 0x000fe2000fffe0ff */
[----:B------:R-:W-:Y:S01]  /*1c30*/  @UP1 UMOV UR7, URZ ;  /* 0x000000ff00071c82 */ /* 0x000fe20008000000 */
[----:B------:R-:W-:Y:S01]  /*1c40*/  UISETP.NE.U32.AND UP0, UPT, UR22, URZ, UPT ;  /* 0x000000ff1600728c */ /* 0x000fe2000bf05070 */
[----:B---3--:R-:W-:Y:S06]  /*1c50*/  BAR.SYNC.DEFER_BLOCKING 0x0 ;  /* 0x0000000000007b1d */ /* 0x008fec0000010000 */
[----:B------:R2:W-:Y:S02]  /*1c60*/  @UP2 UTMALDG.2D [UR8], [UR24] ;  /* 0x00000008180025b4 */ /* 0x0005e40008008000 */
[----:B------:R-:W-:Y:S06]  /*1c70*/  BAR.SYNC.DEFER_BLOCKING 0x0 ;  /* 0x0000000000007b1d */ /* 0x000fec0000010000 */
[----:B------:R2:W-:Y:S02]  /*1c80*/  @UP3 UTMALDG.2D [UR4], [UR26] ;  /* 0x000000041a0035b4 */ /* 0x0005e40008008000 */
[----:B------:R-:W-:Y:S06]  /*1c90*/  BAR.SYNC.DEFER_BLOCKING 0x0 ;  /* 0x0000000000007b1d */ /* 0x000fec0000010000 */
[----:B------:R-:W3:Y:S02]  /*1ca0*/  SYNCS.PHASECHK.TRANS64.TRYWAIT P0, [UR8+0x8000], RZ ;  /* 0x008000ffff0075a7 */ /* 0x000ee40008001108 */
[----:B--23--:R-:W-:Y:S05]  /*1cb0*/  @!P0 BRA `(.L_x_60) ;  /* 0x0000000c00688947 */ /* 0x00cfea0003800000 */
.L_x_78:
[----:B------:R-:W-:Y:S05]  /*1cc0*/  BRA.U UP0, `(.L_x_61) ;  /* 0x0000000100547547 */ /* 0x000fea000b800000 */
[----:B------:R-:W-:Y:S02]  /*1cd0*/  USHF.R.U32.HI UR5, URZ, 0x4, UR8 ;  /* 0x00000004ff057899 */ /* 0x000fe40008011608 */
[----:B------:R-:W-:Y:S02]  /*1ce0*/  USHF.R.U32.HI UR6, URZ, 0x4, UR4 ;  /* 0x00000004ff067899 */ /* 0x000fe40008011604 */
[----:B------:R-:W-:Y:S02]  /*1cf0*/  USGXT.U32 UR4, UR5, 0xe ;  /* 0x0000000e0504789a */ /* 0x000fe40008000000 */
[----:B------:R-:W-:Y:S01]  /*1d00*/  USGXT.U32 UR6, UR6, 0xe ;  /* 0x0000000e0606789a */ /* 0x000fe20008000000 */
[----:B------:R-:W-:Y:S01]  /*1d10*/  UMOV UR10, 0xfffffffe ;  /* 0xfffffffe000a7882 */ /* 0x000fe20000000000 */
[----:B------:R-:W-:Y:S01]  /*1d20*/  UMOV UR11, 0x7fffbfdf ;  /* 0x7fffbfdf000b7882 */ /* 0x000fe20000000000 */
[----:B------:R-:W-:Y:S01]  /*1d30*/  UMOV UR12, 0x80 ;  /* 0x00000080000c7882 */ /* 0x000fe20000000000 */
[----:B------:R-:W-:Y:S01]  /*1d40*/  UMOV UR13, 0x40004040 ;  /* 0x40004040000d7882 */ /* 0x000fe20000000000 */
[----:B------:R-:W-:Y:S01]  /*1d50*/  UMOV UR5, URZ ;  /* 0x000000ff00057c82 */ /* 0x000fe20008000000 */
[----:B------:R-:W-:Y:S01]  /*1d60*/  UMOV UR7, URZ ;  /* 0x000000ff00077c82 */ /* 0x000fe20008000000 */
[----:B------:R-:W-:-:S02]  /*1d70*/  UIADD3.64 UR10, UPT, UPT, UR4, -UR10, URZ ;  /* 0x8000000a040a7297 */ /* 0x000fc4000fffe0ff */
[----:B------:R-:W-:Y:S01]  /*1d80*/  UIADD3.64 UR12, UPT, UPT, UR6, UR12, URZ ;  /* 0x0000000c060c7297 */ /* 0x000fe2000fffe0ff */
[----:B------:R-:W-:Y:S01]  /*1d90*/  UMOV UR16, 0x0 ;  /* 0x0000000000107882 */ /* 0x000fe20000000000 */
[----:B------:R-:W-:Y:S01]  /*1da0*/  UMOV UR17, 0x4110490 ;  /* 0x0411049000117882 */ /* 0x000fe20000000000 */
[----:B------:R-:W-:Y:S01]  /*1db0*/  UMOV UR5, 0x80004020 ;  /* 0x8000402000057882 */ /* 0x000fe20000000000 */
[----:B------:R-:W-:Y:S01]  /*1dc0*/  UMOV UR7, 0x40004040 ;  /* 0x4000404000077882 */ /* 0x000fe20000000000 */
[----:B------:R-:W-:Y:S01]  /*1dd0*/  UMOV UR28, 0x0 ;  /* 0x00000000001c7882 */ /* 0x000fe20000000000 */
[----:B------:R-:W-:Y:S01]  /*1de0*/  UMOV UR29, 0x4110490 ;  /* 0x04110490001d7882 */ /* 0x000fe20000000000 */
[----:B------:R2:W-:Y:S02]  /*1df0*/  UTCHMMA gdesc[UR4], gdesc[UR6], tmem[UR23], tmem[UR16], idesc[UR17], !UPT ;  /* 0x00ff1006040075ea */ /* 0x0005e4000f800017 */
[----:B------:R2:W-:Y:S01]  /*1e00*/  UTCHMMA gdesc[UR10], gdesc[UR12], tmem[UR23], tmem[UR28], idesc[UR29], UPT ;  /* 0x00ff1c0c0a0075ea */ /* 0x0005e2000b800017 */
[----:B------:R-:W-:-:S02]  /*1e10*/  NOP ;  /* 0x0000000000007918 */ /* 0x000fc40000000000 */
.L_x_61:
[----:B------:R-:W-:Y:S01]  /*1e20*/  ELECT P0, URZ, PT ;  /* 0x0000000000ff782f */ /* 0x000fe20003800000 */
[----:B--2---:R-:W-:Y:S01]  /*1e30*/  UMOV UR4, UR15 ;  /* 0x0000000f00047c82 */ /* 0x004fe20008000000 */
[----:B------:R-:W-:Y:S02]  /*1e40*/  UMOV UR5, URZ ;  /* 0x000000ff00057c82 */ /* 0x000fe40008000000 */
[----:B------:R-:W-:-:S13]  /*1e50*/  ISETP.LT.U32.AND P0, PT, R20, 0x20, P0 ;  /* 0x000000201400780c */ /* 0x000fda0000701070 */
[----:B------:R-:W-:Y:S01]  /*1e60*/  VOTEU.ANY UP0, P0 ;  /* 0x0000000000ff7886 */ /* 0x000fe20000000100 */
[----:B------:R-:W-:Y:S01]  /*1e70*/  VOTEU.ANY UP1, P0 ;  /* 0x0000000000ff7886 */ /* 0x000fe20000020100 */
[----:B------:R-:W-:-:S03]  /*1e80*/  ISETP.GE.U32.AND P0, PT, R6, 0x21, PT ;  /* 0x000000210600780c */ /* 0x000fc60003f06070 */
[----:B------:R-:W-:Y:S02]  /*1e90*/  @UP0 UMOV UR4, UR4 ;  /* 0x0000000400040c82 */ /* 0x000fe40008000000 */
[----:B------:R2:W-:Y:S01]  /*1ea0*/  @UP1 UTCBAR [UR4], URZ ;  /* 0x000000ff040013e9 */ /* 0x0005e200080000ff */
[----:B------:R-:W-:Y:S06]  /*1eb0*/  BAR.SYNC.DEFER_BLOCKING 0x0 ;  /* 0x0000000000007b1d */ /* 0x000fec0000010000 */
[----:B------:R-:W3:Y:S02]  /*1ec0*/  SYNCS.PHASECHK.TRANS64.TRYWAIT P1, [UR8+0x8020], RZ ;  /* 0x008020ffff0075a7 */ /* 0x000ee40008021108 */
[----:B--23--:R-:W-:Y:S05]  /*1ed0*/  @!P1 BRA `(.L_x_62) ;  /* 0x0000000800ec9947 */ /* 0x00cfea0003800000 */
.L_x_79:
[----:B------:R-:W-:Y:S01]  /*1ee0*/  UMOV UR4, URZ ;  /* 0x000000ff00047c82 */ /* 0x000fe20008000000 */
[----:B------:R-:W-:Y:S05]  /*1ef0*/  @!P0 BRA `(.L_x_59) ;  /* 0x00000004001c8947 */ /* 0x000fea0003800000 */
[----:B------:R-:W2:Y:S01]  /*1f00*/  LDCU UR29, c[0x0][0x3a0] ;  /* 0x00007400ff1d77ac */ /* 0x000ea20008000800 */
[----:B------:R-:W-:Y:S01]  /*1f10*/  UMOV UR9, 0x1 ;  /* 0x0000000100097882 */ /* 0x000fe20000000000 */
[----:B------:R-:W-:-:S05]  /*1f20*/  UMOV UR18, 0x20 ;  /* 0x0000002000127882 */ /* 0x000fca0000000000 */
.L_x_66:
[----:B------:R-:W-:Y:S01]  /*1f30*/  BAR.SYNC.DEFER_BLOCKING 0x0 ;  /* 0x0000000000007b1d */ /* 0x000fe20000010000 */
[----:B------:R-:W-:Y:S01]  /*1f40*/  ULEA UR28, UR9, UR8, 0x3 ;  /* 0x00000008091c7291 */ /* 0x000fe2000f8e18ff */
[----:B------:R-:W-:Y:S01]  /*1f50*/  @!P3 IMAD.MOV.U32 R2, RZ, RZ, 0x2000 ;  /* 0x00002000ff02b424 */ /* 0x000fe200078e00ff */
[----:B------:R-:W-:Y:S01]  /*1f60*/  ELECT P1, URZ, PT ;  /* 0x0000000000ff782f */ /* 0x000fe20003820000 */
[----:B------:R-:W-:-:S03]  /*1f70*/  ULEA UR16, UR9, UR8, 0xc ;  /* 0x0000000809107291 */ /* 0x000fc6000f8e60ff */
[----:B------:R-:W-:Y:S02]  /*1f80*/  ISETP.LT.U32.AND P1, PT, R20, 0x20, P1 ;  /* 0x000000201400780c */ /* 0x000fe40000f21070 */
[----:B------:R-:W-:Y:S01]  /*1f90*/  ELECT P0, URZ, PT ;  /* 0x0000000000ff782f */ /* 0x000fe20003800000 */
[----:B------:R-:W-:-:S03]  /*1fa0*/  UIADD3 UR12, UPT, UPT, UR16, 0x4000, URZ ;  /* 0x00004000100c7890 */ /* 0x000fc6000fffe0ff */
[----:B------:R-:W-:Y:S01]  /*1fb0*/  ISETP.LT.U32.AND P0, PT, R20, 0x20, P0 ;  /* 0x000000201400780c */ /* 0x000fe20000701070 */
[----:B------:R-:W-:Y:S01]  /*1fc0*/  UMOV UR15, UR18 ;  /* 0x00000012000f7c82 */ /* 0x000fe20008000000 */
[----:B------:R-:W-:-:S05]  /*1fd0*/  USHF.L.U32 UR5, UR4, 0x1f, URZ ;  /* 0x0000001f04057899 */ /* 0x000fca00080006ff */
[----:B------:R-:W-:Y:S01]  /*1fe0*/  VOTEU.ANY UP0, P1 ;  /* 0x0000000000ff7886 */ /* 0x000fe20000800100 */
[----:B------:R3:W-:Y:S01]  /*1ff0*/  @!P3 SYNCS.ARRIVE.TRANS64 RZ, [UR28+0x8000], R2 ;  /* 0x00800002ffffb9a7 */ /* 0x0007e2000800001c */
[----:B------:R4:W-:Y:S06]  /*2000*/  MEMBAR.ALL.CTA ;  /* 0x0000000000007992 */ /* 0x0009ec0000008000 */
[----:B----4-:R-:W4:Y:S01]  /*2010*/  FENCE.VIEW.ASYNC.S ;  /* 0x00000000000073c6 */ /* 0x010f220000000000 */
[----:B------:R-:W-:Y:S01]  /*2020*/  @UP0 UIADD3 UR17, UPT, UPT, UR28, 0x8000, URZ ;  /* 0x000080001c110890 */ /* 0x000fe2000fffe0ff */
[----:B----4-:R-:W-:Y:S01]  /*2030*/  VOTEU.ANY UP0, P1 ;  /* 0x0000000000ff7886 */ /* 0x010fe20000800100 */
[----:B------:R-:W-:Y:S01]  /*2040*/  VOTEU.ANY UP1, P0 ;  /* 0x0000000000ff7886 */ /* 0x000fe20000020100 */
[----:B---3--:R-:W-:-:S04]  /*2050*/  IMAD.U32 R2, RZ, RZ, UR5 ;  /* 0x00000005ff027e24 */ /* 0x008fc8000f8e00ff */
[----:B------:R-:W-:Y:S01]  /*2060*/  @UP1 UIADD3 UR13, UPT, UPT, UR28, 0x8000, URZ ;  /* 0x000080001c0d1890 */ /* 0x000fe2000fffe0ff */
[----:B------:R-:W-:Y:S01]  /*2070*/  VOTEU.ANY UP1, P0 ;  /* 0x0000000000ff7886 */ /* 0x000fe20000020100 */
[----:B------:R-:W-:Y:S06]  /*2080*/  BAR.SYNC.DEFER_BLOCKING 0x0 ;  /* 0x0000000000007b1d */ /* 0x000fec0000010000 */
[----:B------:R3:W-:Y:S01]  /*2090*/  @UP0 UTMALDG.2D [UR16], [UR24] ;  /* 0x00000010180005b4 */ /* 0x0007e20008008000 */
[----:B------:R-:W-:Y:S01]  /*20a0*/  UISETP.NE.U32.AND UP0, UPT, UR22, URZ, UPT ;  /* 0x000000ff1600728c */ /* 0x000fe2000bf05070 */
[----:B------:R-:W-:Y:S06]  /*20b0*/  BAR.SYNC.DEFER_BLOCKING 0x0 ;  /* 0x0000000000007b1d */ /* 0x000fec0000010000 */
[----:B------:R3:W-:Y:S02]  /*20c0*/  @UP1 UTMALDG.2D [UR12], [UR26] ;  /* 0x0000000c1a0015b4 */ /* 0x0007e40008008000 */
[----:B------:R-:W-:Y:S06]  /*20d0*/  BAR.SYNC.DEFER_BLOCKING 0x0 ;  /* 0x0000000000007b1d */ /* 0x000fec0000010000 */
[----:B------:R-:W4:Y:S02]  /*20e0*/  SYNCS.PHASECHK.TRANS64.TRYWAIT P0, [UR28+0x8000], R2 ;  /* 0x00800002ff0075a7 */ /* 0x000f24000800111c */
[----:B---34-:R-:W-:Y:S05]  /*20f0*/  @!P0 BRA `(.L_x_63) ;  /* 0x0000000800708947 */ /* 0x018fea0003800000 */
.L_x_80:
[----:B------:R-:W-:Y:S05]  /*2100*/  BRA.U UP0, `(.L_x_64) ;  /* 0x00000001004c7547 */ /* 0x000fea000b800000 */
[----:B------:R-:W-:Y:S02]  /*2110*/  USHF.R.U32.HI UR10, URZ, 0x4, UR16 ;  /* 0x00000004ff0a7899 */ /* 0x000fe40008011610 */
[----:B------:R-:W-:Y:S02]  /*2120*/  USHF.R.U32.HI UR12, URZ, 0x4, UR12 ;  /* 0x00000004ff0c7899 */ /* 0x000fe4000801160c */
[----:B------:R-:W-:Y:S02]  /*2130*/  USGXT.U32 UR10, UR10, 0xe ;  /* 0x0000000e0a0a789a */ /* 0x000fe40008000000 */
[----:B------:R-:W-:Y:S02]  /*2140*/  USGXT.U32 UR12, UR12, 0xe ;  /* 0x0000000e0c0c789a */ /* 0x000fe40008000000 */
[----:B------:R-:W-:Y:S02]  /*2150*/  UIADD3 UR16, UP0, UPT, UR10, 0x2, URZ ;  /* 0x000000020a107890 */ /* 0x000fe4000ff1e0ff */
[----:B------:R-:W-:Y:S01]  /*2160*/  UIADD3 UR30, UP1, UPT, UR12, 0x80, URZ ;  /* 0x000000800c1e7890 */ /* 0x000fe2000ff3e0ff */
[----:B------:R-:W-:Y:S01]  /*2170*/  UMOV UR5, URZ ;  /* 0x000000ff00057c82 */ /* 0x000fe20008000000 */
[----:B------:R-:W-:Y:S01]  /*2180*/  UMOV UR6, URZ ;  /* 0x000000ff00067c82 */ /* 0x000fe20008000000 */
[----:B------:R-:W-:-:S02]  /*2190*/  UIADD3.X UR17, UPT, UPT, UR5, -0x7fffbfe0, URZ, UP0, !UPT ;  /* 0x8000402005117890 */ /* 0x000fc400087fe4ff */
[----:B------:R-:W-:Y:S01]  /*21a0*/  UIADD3.X UR31, UPT, UPT, UR6, 0x40004040, URZ, UP1, !UPT ;  /* 0x40004040061f7890 */ /* 0x000fe20008ffe4ff */
[----:B------:R-:W-:Y:S01]  /*21b0*/  UMOV UR32, 0x0 ;  /* 0x0000000000207882 */ /* 0x000fe20000000000 */
[----:B------:R-:W-:Y:S01]  /*21c0*/  UMOV UR33, 0x4110490 ;  /* 0x0411049000217882 */ /* 0x000fe20000000000 */
[----:B------:R-:W-:Y:S01]  /*21d0*/  UMOV UR11, 0x80004020 ;  /* 0x80004020000b7882 */ /* 0x000fe20000000000 */
[----:B------:R-:W-:Y:S01]  /*21e0*/  UMOV UR13, 0x40004040 ;  /* 0x40004040000d7882 */ /* 0x000fe20000000000 */
[----:B------:R-:W-:Y:S01]  /*21f0*/  UMOV UR6, 0x0 ;  /* 0x0000000000067882 */ /* 0x000fe20000000000 */
[----:B------:R-:W-:Y:S01]  /*2200*/  UMOV UR7, 0x4110490 ;  /* 0x0411049000077882 */ /* 0x000fe20000000000 */
[----:B------:R3:W-:Y:S02]  /*2210*/  UTCHMMA gdesc[UR10], gdesc[UR12], tmem[UR23], tmem[UR32], idesc[UR33], UPT ;  /* 0x00ff200c0a0075ea */ /* 0x0007e4000b800017 */
[----:B------:R3:W-:Y:S01]  /*2220*/  UTCHMMA gdesc[UR16], gdesc[UR30], tmem[UR23], tmem[UR6], idesc[UR7], UPT ;  /* 0x00ff061e100075ea */ /* 0x0007e2000b800017 */
[----:B------:R-:W-:-:S02]  /*2230*/  NOP ;  /* 0x0000000000007918 */ /* 0x000fc40000000000 */
.L_x_64:
[----:B------:R-:W-:Y:S01]  /*2240*/  ELECT P0, URZ, PT ;  /* 0x0000000000ff782f */ /* 0x000fe20003800000 */
[----:B---3--:R-:W-:-:S03]  /*2250*/  UIADD3 UR6, UPT, UPT, UR28, 0x8020, URZ ;  /* 0x000080201c067890 */ /* 0x008fc6000fffe0ff */
[----:B------:R-:W-:Y:S01]  /*2260*/  ISETP.LT.U32.AND P0, PT, R20, 0x20, P0 ;  /* 0x000000201400780c */ /* 0x000fe20000701070 */
[----:B------:R-:W-:-:S12]  /*2270*/  UMOV UR7, URZ ;  /* 0x000000ff00077c82 */ /* 0x000fd80008000000 */
[----:B------:R-:W-:Y:S01]  /*2280*/  VOTEU.ANY UP0, P0 ;  /* 0x0000000000ff7886 */ /* 0x000fe20000000100 */
[----:B------:R-:W-:-:S04]  /*2290*/  VOTEU.ANY UP1, P0 ;  /* 0x0000000000ff7886 */ /* 0x000fc80000020100 */
[----:B------:R-:W-:Y:S02]  /*22a0*/  @UP0 UMOV UR6, UR6 ;  /* 0x0000000600060c82 */ /* 0x000fe40008000000 */
[----:B------:R3:W-:Y:S01]  /*22b0*/  @UP1 UTCBAR [UR6], URZ ;  /* 0x000000ff060013e9 */ /* 0x0007e200080000ff */
[----:B------:R-:W-:Y:S06]  /*22c0*/  BAR.SYNC.DEFER_BLOCKING 0x0 ;  /* 0x0000000000007b1d */ /* 0x000fec0000010000 */
[----:B------:R-:W4:Y:S02]  /*22d0*/  SYNCS.PHASECHK.TRANS64.TRYWAIT P0, [UR28+0x8020], R2 ;  /* 0x00802002ff0075a7 */ /* 0x000f24000800111c */
[----:B---34-:R-:W-:Y:S05]  /*22e0*/  @!P0 BRA `(.L_x_65) ;  /* 0x0000000800008947 */ /* 0x018fea0003800000 */
.L_x_81:
[----:B------:R-:W-:Y:S02]  /*22f0*/  UIADD3 UR9, UPT, UPT, UR9, 0x1, URZ ;  /* 0x0000000109097890 */ /* 0x000fe4000fffe0ff */
[----:B------:R-:W-:Y:S02]  /*2300*/  UIADD3 UR18, UPT, UPT, UR18, 0x20, URZ ;  /* 0x0000002012127890 */ /* 0x000fe4000fffe0ff */
[----:B------:R-:W-:-:S04]  /*2310*/  UISETP.NE.U32.AND UP0, UPT, UR9, 0x4, UPT ;  /* 0x000000040900788c */ /* 0x000fc8000bf05070 */
[----:B------:R-:W-:Y:S02]  /*2320*/  USEL UR5, URZ, 0x1, UP0 ;  /* 0x00000001ff057887 */ /* 0x000fe40008000000 */
[----:B------:R-:W-:Y:S02]  /*2330*/  USEL UR9, UR9, URZ, UP0 ;  /* 0x000000ff09097287 */ /* 0x000fe40008000000 */
[----:B--2---:R-:W-:Y:S02]  /*2340*/  UISETP.GE.AND UP0, UPT, UR18, UR29, UPT ;  /* 0x0000001d1200728c */ /* 0x004fe4000bf06270 */
[----:B------:R-:W-:-:S07]  /*2350*/  ULOP3.LUT UR4, UR4, UR5, URZ, 0x3c, !UPT ;  /* 0x0000000504047292 */ /* 0x000fce000f8e3cff */
[----:B------:R-:W-:Y:S05]  /*2360*/  BRA.U !UP0, `(.L_x_66) ;  /* 0xfffffff908f07547 */ /* 0x000fea000b83ffff */
.L_x_59:
[----:B---34-:R-:W-:Y:S06]  /*2370*/  BAR.SYNC.DEFER_BLOCKING 0x0 ;  /* 0x0000000000007b1d */ /* 0x018fec0000010000 */
[----:B------:R-:W-:Y:S04]  /*2380*/  BSSY.RECONVERGENT B4, `(.L_x_67) ;  /* 0x0000004000047945 */ /* 0x000fe80003800200 */
[----:B------:R-:W-:Y:S05]  /*2390*/  @P3 BRA `(.L_x_68) ;  /* 0x0000000000083947 */ /* 0x000fea0003800000 */
[----:B------:R-:W2:Y:S02]  /*23a0*/  SYNCS.CCTL.IV [UR8+0x8000] ;  /* 0x00800000ff0079b1 */ /* 0x000ea40008000008 */
[----:B--2---:R-:W2:Y:S02]  /*23b0*/  SYNCS.CCTL.IV [UR8+0x8020] ;  /* 0x00802000ff0079b1 */ /* 0x004ea40008000008 */
.L_x_68:
[----:B------:R-:W-:Y:S05]  /*23c0*/  BSYNC.RECONVERGENT B4 ;  /* 0x0000000000047941 */ /* 0x000fea0003800200 */
.L_x_67:
[----:B--2---:R-:W-:Y:S06]  /*23d0*/  BAR.SYNC.DEFER_BLOCKING 0x0 ;  /* 0x0000000000007b1d */ /* 0x004fec0000010000 */
[----:B------:R-:W-:Y:S04]  /*23e0*/  BSSY.RECONVERGENT B4, `(.L_x_69) ;  /* 0x0000004000047945 */ /* 0x000fe80003800200 */
[----:B------:R-:W-:Y:S05]  /*23f0*/  @P3 BRA `(.L_x_70) ;  /* 0x0000000000083947 */ /* 0x000fea0003800000 */
[----:B------:R-:W2:Y:S02]  /*2400*/  SYNCS.CCTL.IV [UR8+0x8008] ;  /* 0x00800800ff0079b1 */ /* 0x000ea40008000008 */
[----:B--2---:R-:W2:Y:S02]  /*2410*/  SYNCS.CCTL.IV [UR8+0x8028] ;  /* 0x00802800ff0079b1 */ /* 0x004ea40008000008 */
.L_x_70:
[----:B------:R-:W-:Y:S05]  /*2420*/  BSYNC.RECONVERGENT B4 ;  /* 0x0000000000047941 */ /* 0x000fea0003800200 */
.L_x_69:
[----:B--2---:R-:W-:Y:S06]  /*2430*/  BAR.SYNC.DEFER_BLOCKING 0x0 ;  /* 0x0000000000007b1d */ /* 0x004fec0000010000 */
[----:B------:R-:W-:Y:S04]  /*2440*/  BSSY.RECONVERGENT B4, `(.L_x_71) ;  /* 0x0000004000047945 */ /* 0x000fe80003800200 */
[----:B------:R-:W-:Y:S05]  /*2450*/  @P3 BRA `(.L_x_72) ;  /* 0x0000000000083947 */ /* 0x000fea0003800000 */
[----:B------:R-:W2:Y:S02]  /*2460*/  SYNCS.CCTL.IV [UR8+0x8010] ;  /* 0x00801000ff0079b1 */ /* 0x000ea40008000008 */
[----:B--2---:R-:W2:Y:S02]  /*2470*/  SYNCS.CCTL.IV [UR8+0x8030] ;  /* 0x00803000ff0079b1 */ /* 0x004ea40008000008 */
.L_x_72:
[----:B------:R-:W-:Y:S05]  /*2480*/  BSYNC.RECONVERGENT B4 ;  /* 0x0000000000047941 */ /* 0x000fea0003800200 */
.L_x_71:
[----:B--2---:R-:W-:Y:S06]  /*2490*/  BAR.SYNC.DEFER_BLOCKING 0x0 ;  /* 0x0000000000007b1d */ /* 0x004fec0000010000 */
[----:B------:R-:W-:Y:S04]  /*24a0*/  BSSY.RECONVERGENT B4, `(.L_x_73) ;  /* 0x0000004000047945 */ /* 0x000fe80003800200 */
[----:B------:R-:W-:Y:S05]  /*24b0*/  @P3 BRA `(.L_x_74) ;  /* 0x0000000000083947 */ /* 0x000fea0003800000 */
[----:B------:R-:W2:Y:S02]  /*24c0*/  SYNCS.CCTL.IV [UR8+0x8018] ;  /* 0x00801800ff0079b1 */ /* 0x000ea40008000008 */
[----:B--2---:R-:W2:Y:S02]  /*24d0*/  SYNCS.CCTL.IV [UR8+0x8038] ;  /* 0x00803800ff0079b1 */ /* 0x004ea40008000008 */
.L_x_74:
[----:B------:R-:W-:Y:S05]  /*24e0*/  BSYNC.RECONVERGENT B4 ;  /* 0x0000000000047941 */ /* 0x000fea0003800200 */
.L_x_73:
[----:B------:R-:W-:Y:S01]  /*24f0*/  USHF.L.U32 UR4, UR22, 0x15, URZ ;  /* 0x0000001516047899 */ /* 0x000fe200080006ff */
[C---:B------:R-:W-:Y:S01]  /*2500*/  IMAD.SHL.U32 R2, R0.reuse, 0x40, RZ ;  /* 0x0000004000027824 */ /* 0x040fe200078e00ff */
[----:B------:R-:W-:Y:S01]  /*2510*/  USHF.L.U32 UR22, UR22, 0x3, URZ ;  /* 0x0000000316167899 */ /* 0x000fe200080006ff */
[C---:B------:R-:W-:Y:S01]  /*2520*/  IMAD.SHL.U32 R21, R0.reuse, 0x2, RZ ;  /* 0x0000000200157824 */ /* 0x040fe200078e00ff */
[----:B------:R-:W-:Y:S01]  /*2530*/  ULOP3.LUT UR4, UR4, 0x600000, URZ, 0xc0, !UPT ;  /* 0x0060000004047892 */ /* 0x000fe2000f8ec0ff */
[C---:B-----5:R-:W-:Y:S01]  /*2540*/  IMAD.SHL.U32 R3, R0.reuse, 0x10, RZ ;  /* 0x0000001000037824 */ /* 0x060fe200078e00ff */
[----:B------:R-:W-:Y:S01]  /*2550*/  ULOP3.LUT UR22, UR22, 0x20, URZ, 0xc0, !UPT ;  /* 0x0000002016167892 */ /* 0x000fe2000f8ec0ff */
[----:B------:R-:W-:Y:S01]  /*2560*/  SHF.R.U32.HI R22, RZ, 0x1, R0 ;  /* 0x00000001ff167819 */ /* 0x000fe20000011600 */
[----:B------:R-:W-:Y:S01]  /*2570*/  IMAD.SHL.U32 R0, R0, 0x80, RZ ;  /* 0x0000008000007824 */ /* 0x000fe200078e00ff */
[----:B------:R-:W-:Y:S01]  /*2580*/  LOP3.LUT R2, R2, 0x1800, RZ, 0xc0, !PT ;  /* 0x0000180002027812 */ /* 0x000fe200078ec0ff */
[----:B------:R-:W-:Y:S01]  /*2590*/  UIADD3 UR4, UPT, UPT, UR22, UR4, UR23 ;  /* 0x0000000416047290 */ /* 0x000fe2000fffe017 */
[----:B------:R-:W-:-:S02]  /*25a0*/  LOP3.LUT R21, R21, 0x20, RZ, 0xc0, !PT ;  /* 0x0000002015157812 */ /* 0x000fc400078ec0ff */
[----:B------:R-:W-:Y:S02]  /*25b0*/  ELECT P0, URZ, PT ;  /* 0x0000000000ff782f */ /* 0x000fe40003800000 */
[----:B------:R-:W-:Y:S01]  /*25c0*/  LOP3.LUT R2, R2, 0x70, R3, 0xf8, !PT ;  /* 0x0000007002027812 */ /* 0x000fe200078ef803 */
[----:B------:R-:W-:Y:S01]  /*25d0*/  UMOV UR9, UR14 ;  /* 0x0000000e00097c82 */ /* 0x000fe20008000000 */
[----:B------:R-:W-:Y:S01]  /*25e0*/  LOP3.LUT R21, R21, 0x40, R22, 0xf8, !PT ;  /* 0x0000004015157812 */ /* 0x000fe200078ef816 */
[----:B------:R-:W-:Y:S01]  /*25f0*/  UMOV UR10, UR19 ;  /* 0x00000013000a7c82 */ /* 0x000fe20008000000 */
[----:B------:R-:W-:Y:S01]  /*2600*/  ISETP.LT.U32.AND P0, PT, R20, 0x20, P0 ;  /* 0x000000201400780c */ /* 0x000fe20000701070 */
[----:B------:R-:W-:Y:S01]  /*2610*/  LDTM.16dp32bit_t0_t15.x16 R4, tmem[UR4] ;  /* 0x00000004000479ee */ /* 0x000fe20008a00000 */
[----:B------:R-:W3:Y:S01]  /*2620*/  LDTM.16dp32bit_t16_t31.x16 R4, tmem[UR4+0x10] ;  /* 0x00001004000479ee */ /* 0x000ee20008a20000 */
[----:B------:R-:W-:Y:S01]  /*2630*/  LOP3.LUT R21, R2, R21, RZ, 0x3c, !PT ;  /* 0x0000001502157212 */ /* 0x000fe200078e3cff */
[----:B------:R-:W-:-:S03]  /*2640*/  NOP ;  /* 0x0000000000007918 */ /* 0x000fc60000000000 */
[----:B------:R-:W-:-:S04]  /*2650*/  LOP3.LUT R0, R21, 0x780, R0, 0xf8, !PT ;  /* 0x0000078015007812 */ /* 0x000fc800078ef800 */
[----:B------:R-:W-:Y:S02]  /*2660*/  LOP3.LUT R2, R0, 0x10, RZ, 0x3c, !PT ;  /* 0x0000001000027812 */ /* 0x000fe400078e3cff */
[----:B---3--:R-:W-:Y:S01]  /*2670*/  VOTEU.ANY UP1, P0 ;  /* 0x0000000000ff7886 */ /* 0x008fe20000020100 */
[----:B------:R-:W-:Y:S01]  /*2680*/  VOTEU.ANY UP0, P0 ;  /* 0x0000000000ff7886 */ /* 0x000fe20000000100 */
[----:B------:R-:W-:Y:S02]  /*2690*/  F2FP.BF16.F32.PACK_AB R4, R5, R4 ;  /* 0x000000040504723e */ /* 0x000fe400000010ff */
[----:B------:R-:W-:Y:S02]  /*26a0*/  F2FP.BF16.F32.PACK_AB R5, R7, R6 ;  /* 0x000000060705723e */ /* 0x000fe400000010ff */
[----:B------:R-:W-:Y:S02]  /*26b0*/  F2FP.BF16.F32.PACK_AB R12, R13, R12 ;  /* 0x0000000c0d0c723e */ /* 0x000fe400000010ff */
[----:B------:R-:W-:-:S02]  /*26c0*/  F2FP.BF16.F32.PACK_AB R6, R9, R8 ;  /* 0x000000080906723e */ /* 0x000fc400000010ff */
[----:B------:R-:W-:Y:S02]  /*26d0*/  F2FP.BF16.F32.PACK_AB R7, R11, R10 ;  /* 0x0000000a0b07723e */ /* 0x000fe400000010ff */
[----:B------:R-:W-:Y:S02]  /*26e0*/  F2FP.BF16.F32.PACK_AB R13, R15, R14 ;  /* 0x0000000e0f0d723e */ /* 0x000fe400000010ff */
[----:B------:R-:W-:Y:S01]  /*26f0*/  F2FP.BF16.F32.PACK_AB R14, R17, R16 ;  /* 0x00000010110e723e */ /* 0x000fe200000010ff */
[----:B--2---:R2:W-:Y:S01]  /*2700*/  STS.128 [R0+UR8], R4 ;  /* 0x0000000400007988 */ /* 0x0045e20008000c08 */
[----:B------:R-:W-:-:S05]  /*2710*/  F2FP.BF16.F32.PACK_AB R15, R19, R18 ;  /* 0x00000012130f723e */ /* 0x000fca00000010ff */
[----:B------:R2:W-:Y:S01]  /*2720*/  STS.128 [R2+UR8], R12 ;  /* 0x0000000c02007988 */ /* 0x0005e20008000c08 */
[----:B------:R3:W-:Y:S06]  /*2730*/  MEMBAR.ALL.CTA ;  /* 0x0000000000007992 */ /* 0x0007ec0000008000 */
[----:B---3--:R-:W3:Y:S02]  /*2740*/  FENCE.VIEW.ASYNC.S ;  /* 0x00000000000073c6 */ /* 0x008ee40000000000 */
[----:B---3--:R-:W-:Y:S06]  /*2750*/  BAR.SYNC.DEFER_BLOCKING 0x0 ;  /* 0x0000000000007b1d */ /* 0x008fec0000010000 */
[----:B------:R2:W-:Y:S01]  /*2760*/  @UP1 UTMASTG.2D [UR8], [UR20] ;  /* 0x00000008140013b5 */ /* 0x0005e20008008000 */
[----:B------:R0:W-:Y:S01]  /*2770*/  UTMACMDFLUSH ;  /* 0x00000000000079b7 */ /* 0x0001e20000000000 */
[----:B------:R-:W-:-:S04]  /*2780*/  DEPBAR.LE SB0, 0x0 ;  /* 0x000080000000791a */ /* 0x000fc80000000000 */
[----:B------:R-:W-:Y:S08]  /*2790*/  BAR.SYNC.DEFER_BLOCKING 0x0 ;  /* 0x0000000000007b1d */ /* 0x000ff00000010000 */
[----:B------:R-:W-:Y:S06]  /*27a0*/  BAR.SYNC.DEFER_BLOCKING 0x0 ;  /* 0x0000000000007b1d */ /* 0x000fec0000010000 */
[----:B--2---:R-:W-:Y:S05]  /*27b0*/  @P2 BRA `(.L_x_75) ;  /* 0x0000000000a02947 */ /* 0x004fea0003800000 */
[----:B------:R-:W2:Y:S01]  /*27c0*/  S2UR UR5, SR_CgaCtaId ;  /* 0x00000000000579c3 */ /* 0x000ea20000008800 */
[----:B------:R-:W-:Y:S01]  /*27d0*/  NOP ;  /* 0x0000000000007918 */ /* 0x000fe20000000000 */
[----:B------:R-:W-:Y:S01]  /*27e0*/  UMOV UR4, 0x50 ;  /* 0x0000005000047882 */ /* 0x000fe20000000000 */
[----:B------:R-:W-:Y:S02]  /*27f0*/  IMAD.U32 R0, RZ, RZ, UR23 ;  /* 0x00000017ff007e24 */ /* 0x000fe4000f8e00ff */
[----:B------:R-:W-:Y:S02]  /*2800*/  IMAD.MOV.U32 R3, RZ, RZ, 0x3 ;  /* 0x00000003ff037424 */ /* 0x000fe400078e00ff */
[----:B------:R-:W-:Y:S01]  /*2810*/  IMAD.MOV.U32 R7, RZ, RZ, 0x1 ;  /* 0x00000001ff077424 */ /* 0x000fe200078e00ff */
[----:B------:R-:W-:-:S04]  /*2820*/  LOP3.LUT R0, R0, 0xffff, RZ, 0xc0, !PT ;  /* 0x0000ffff00007812 */ /* 0x000fc800078ec0ff */
[----:B------:R-:W-:-:S05]  /*2830*/  SHF.R.U32.HI R0, RZ, 0x5, R0 ;  /* 0x00000005ff007819 */ /* 0x000fca0000011600 */
[----:B------:R-:W-:Y:S01]  /*2840*/  VIADD R2, R0, 0x10 ;  /* 0x0000001000027836 */ /* 0x000fe20000000000 */
[----:B------:R-:W-:Y:S01]  /*2850*/  SHF.L.U32 R0, R3, R0, RZ ;  /* 0x0000000003007219 */ /* 0x000fe200000006ff */
[----:B--2---:R-:W-:-:S03]  /*2860*/  ULEA UR6, UR5, UR4, 0x18 ;  /* 0x0000000405067291 */ /* 0x004fc6000f8ec0ff */
[----:B------:R-:W-:-:S04]  /*2870*/  SHF.L.U32 R3, R7, R2, RZ ;  /* 0x0000000207037219 */ /* 0x000fc800000006ff */
[----:B------:R-:W-:Y:S02]  /*2880*/  LOP3.LUT R0, R3, R0, RZ, 0xfc, !PT ;  /* 0x0000000003007212 */ /* 0x000fe400078efcff */
[----:B------:R-:W2:Y:S02]  /*2890*/  LDS R5, [UR6] ;  /* 0x00000006ff057984 */ /* 0x000ea40008000800 */
[C---:B------:R-:W-:Y:S02]  /*28a0*/  LOP3.LUT R2, R0.reuse, 0xffff, RZ, 0xc0, !PT ;  /* 0x0000ffff00027812 */ /* 0x040fe400078ec0ff */
[----:B--2---:R-:W-:-:S04]  /*28b0*/  LOP3.LUT R3, R0, 0xffff, R5, 0x80, !PT ;  /* 0x0000ffff00037812 */ /* 0x004fc800078e8005 */
[----:B------:R-:W-:-:S13]  /*28c0*/  ISETP.NE.AND P0, PT, R3, R2, PT ;  /* 0x000000020300720c */ /* 0x000fda0003f05270 */
[----:B------:R-:W-:Y:S05]  /*28d0*/  @P0 BRA `(.L_x_76) ;  /* 0x0000000000500947 */ /* 0x000fea0003800000 */
[----:B------:R-:W-:Y:S02]  /*28e0*/  SHF.R.U32.HI R5, RZ, 0x10, R5 ;  /* 0x00000010ff057819 */ /* 0x000fe40000011605 */
[----:B------:R-:W-:-:S04]  /*28f0*/  SHF.R.U32.HI R2, RZ, 0x10, R0 ;  /* 0x00000010ff027819 */ /* 0x000fc80000011600 */
[----:B------:R-:W-:-:S04]  /*2900*/  LOP3.LUT R5, R5, R2, RZ, 0xc0, !PT ;  /* 0x0000000205057212 */ /* 0x000fc800078ec0ff */
[----:B------:R-:W-:-:S13]  /*2910*/  ISETP.NE.AND P0, PT, R5, R2, PT ;  /* 0x000000020500720c */ /* 0x000fda0003f05270 */
[----:B------:R-:W-:Y:S05]  /*2920*/  @P0 BRA `(.L_x_77) ;  /* 0x0000000000300947 */ /* 0x000fea0003800000 */
[----:B------:R-:W-:Y:S01]  /*2930*/  R2UR UR4, R0 ;  /* 0x00000000000472ca */ /* 0x000fe200000e0000 */
[----:B------:R-:W-:Y:S01]  /*2940*/  VOTEU.ANY UR5, UPT, PT ;  /* 0x0000000000057886 */ /* 0x000fe200038e0100 */
[----:B------:R-:W2:Y:S01]  /*2950*/  S2R R0, SR_LANEID ;  /* 0x0000000000007919 */ /* 0x000ea20000000000 */
[----:B------:R-:W-:-:S10]  /*2960*/  UFLO.U32 UR5, UR5 ;  /* 0x00000005000572bd */ /* 0x000fd400080e0000 */
[----:B------:R-:W-:-:S06]  /*2970*/  ULOP3.LUT UR4, URZ, UR4, URZ, 0x33, !UPT ;  /* 0x00000004ff047292 */ /* 0x000fcc000f8e33ff */
[----:B------:R-:W-:-:S04]  /*2980*/  IMAD.U32 R2, RZ, RZ, UR4 ;  /* 0x00000004ff027e24 */ /* 0x000fc8000f8e00ff */
[----:B------:R-:W3:Y:S02]  /*2990*/  REDUX UR7, R2 ;  /* 0x00000000020773c4 */ /* 0x000ee40000000000 */
[----:B------:R4:W-:Y:S01]  /*29a0*/  UTCATOMSWS.AND URZ, UR4 ;  /* 0x0000000400ff79e3 */ /* 0x0009e20008000000 */
[----:B--2---:R-:W-:Y:S01]  /*29b0*/  ISETP.EQ.U32.AND P0, PT, R0, UR5, PT ;  /* 0x0000000500007c0c */ /* 0x004fe2000bf02070 */
[----:B---3--:R-:W-:-:S12]  /*29c0*/  IMAD.U32 R0, RZ, RZ, UR7 ;  /* 0x00000007ff007e24 */ /* 0x008fd8000f8e00ff */
[----:B------:R4:W-:Y:S01]  /*29d0*/  @P0 ATOMS.AND RZ, [UR6], R0 ;  /* 0x00000000ffff098c */ /* 0x0009e2000a800006 */
[----:B------:R-:W-:Y:S05]  /*29e0*/  BRA `(.L_x_75) ;  /* 0x0000000000147947 */ /* 0x000fea0003800000 */
.L_x_77:
[----:B------:R-:W-:-:S07]  /*29f0*/  MOV R2, 0x2a10 ;  /* 0x00002a1000027802 */ /* 0x000fce0000000f00 */
[----:B-1----:R-:W-:Y:S05]  /*2a00*/  CALL.REL.NOINC `($__internal_0_$__cuda_sm10x_tcgen05_guardrail_trap_col_being_dealloced_not_returned_by_alloc) ;  /* 0x0000000000447944 */ /* 0x002fea0003c00000 */
[----:B------:R-:W-:Y:S05]  /*2a10*/  BRA `(.L_x_75) ;  /* 0x0000000000087947 */ /* 0x000fea0003800000 */
.L_x_76:
[----:B------:R-:W-:-:S07]  /*2a20*/  MOV R2, 0x2a40 ;  /* 0x00002a4000027802 */ /* 0x000fce0000000f00 */
[----:B-1----:R-:W-:Y:S05]  /*2a30*/  CALL.REL.NOINC `($__internal_2_$__cuda_sm10x_tcgen05_guardrail_trap_unallocated_columns_being_dealloced) ;  /* 0x0000000000507944 */ /* 0x002fea0003c00000 */
.L_x_75:
[----:B------:R-:W-:Y:S01]  /*2a40*/  NOP ;  /* 0x0000000000007918 */ /* 0x000fe20000000000 */
[----:B----4-:R-:W-:Y:S05]  /*2a50*/  EXIT ;  /* 0x000000000000794d */ /* 0x010fea0003800000 */
.L_x_60:
[----:B------:R-:W2:Y:S02]  /*2a60*/  SYNCS.PHASECHK.TRANS64.TRYWAIT P0, [UR8+0x8000], RZ ;  /* 0x008000ffff0075a7 */ /* 0x000ea40008001108 */
[----:B--2---:R-:W-:Y:S05]  /*2a70*/  @!P0 BRA `(.L_x_60) ;  /* 0xfffffffc00f88947 */ /* 0x004fea000383ffff */
[----:B------:R-:W-:Y:S05]  /*2a80*/  BRA `(.L_x_78) ;  /* 0xfffffff0008c7947 */ /* 0x000fea000383ffff */
.L_x_62:
[----:B------:R-:W2:Y:S02]  /*2a90*/  SYNCS.PHASECHK.TRANS64.TRYWAIT P1, [UR8+0x8020], RZ ;  /* 0x008020ffff0075a7 */ /* 0x000ea40008021108 */
[----:B--2---:R-:W-:Y:S05]  /*2aa0*/  @!P1 BRA `(.L_x_62) ;  /* 0xfffffffc00f89947 */ /* 0x004fea000383ffff */
[----:B------:R-:W-:Y:S05]  /*2ab0*/  BRA `(.L_x_79) ;  /* 0xfffffff400087947 */ /* 0x000fea000383ffff */
.L_x_63:
[----:B------:R-:W3:Y:S02]  /*2ac0*/  SYNCS.PHASECHK.TRANS64.TRYWAIT P0, [UR28+0x8000], R2 ;  /* 0x00800002ff0075a7 */ /* 0x000ee4000800111c */
[----:B---3--:R-:W-:Y:S05]  /*2ad0*/  @!P0 BRA `(.L_x_63) ;  /* 0xfffffffc00f88947 */ /* 0x008fea000383ffff */
[----:B------:R-:W-:Y:S05]  /*2ae0*/  BRA `(.L_x_80) ;  /* 0xfffffff400847947 */ /* 0x000fea000383ffff */
.L_x_65:
[----:B------:R-:W3:Y:S02]  /*2af0*/  SYNCS.PHASECHK.TRANS64.TRYWAIT P0, [UR28+0x8020], R2 ;  /* 0x00802002ff0075a7 */ /* 0x000ee4000800111c */
[----:B---3--:R-:W-:Y:S05]  /*2b00*/  @!P0 BRA `(.L_x_65) ;  /* 0xfffffffc00f88947 */ /* 0x008fea000383ffff */
[----:B------:R-:W-:Y:S05]  /*2b10*/  BRA `(.L_x_81) ;  /* 0xfffffff400f47947 */ /* 0x000fea000383ffff */
        .weak           $__internal_0_$__cuda_sm10x_tcgen05_guardrail_trap_col_being_dealloced_not_returned_by_alloc
        .type           $__internal_0_$__cuda_sm10x_tcgen05_guardrail_trap_col_being_dealloced_not_returned_by_alloc,@function
        .size           $__internal_0_$__cuda_sm10x_tcgen05_guardrail_trap_col_being_dealloced_not_returned_by_alloc,($__internal_1_$__cuda_sm10x_tcgen05_guardrail_trap_phase_invalid_during_alloc - $__internal_0_$__cuda_sm10x_tcgen05_guardrail_trap_col_being_dealloced_not_returned_by_alloc)
$__internal_0_$__cuda_sm10x_tcgen05_guardrail_trap_col_being_dealloced_not_returned_by_alloc:
[----:B------:R-:W-:Y:S05]  /*2b20*/  BPT.TRAP 0x1 ;  /* 0x000000040000795c */ /* 0x000fea0000300000 */
[----:B------:R-:W-:-:S04]  /*2b30*/  IMAD.MOV.U32 R3, RZ, RZ, 0x0 ;  /* 0x00000000ff037424 */ /* 0x000fc800078e00ff */
[----:B------:R-:W-:Y:S05]  /*2b40*/  RET.REL.NODEC R2 `(gluon_tcgen05) ;  /* 0xffffffd4022c7950 */ /* 0x000fea0003c3ffff */
        .weak           $__internal_1_$__cuda_sm10x_tcgen05_guardrail_trap_phase_invalid_during_alloc
        .type           $__internal_1_$__cuda_sm10x_tcgen05_guardrail_trap_phase_invalid_during_alloc,@function
        .size           $__internal_1_$__cuda_sm10x_tcgen05_guardrail_trap_phase_invalid_during_alloc,($__internal_2_$__cuda_sm10x_tcgen05_guardrail_trap_unallocated_columns_being_dealloced - $__internal_1_$__cuda_sm10x_tcgen05_guardrail_trap_phase_invalid_during_alloc)
$__internal_1_$__cuda_sm10x_tcgen05_guardrail_trap_phase_invalid_during_alloc:
[----:B------:R-:W-:Y:S05]  /*2b50*/  BPT.TRAP 0x1 ;  /* 0x000000040000795c */ /* 0x000fea0000300000 */
[----:B------:R-:W-:-:S04]  /*2b60*/  IMAD.MOV.U32 R3, RZ, RZ, 0x0 ;  /* 0x00000000ff037424 */ /* 0x000fc800078e00ff */
[----:B------:R-:W-:Y:S05]  /*2b70*/  RET.REL.NODEC R2 `(gluon_tcgen05) ;  /* 0xffffffd402207950 */ /* 0x000fea0003c3ffff */
        .weak           $__internal_2_$__cuda_sm10x_tcgen05_guardrail_trap_unallocated_columns_being_dealloced
        .type           $__internal_2_$__cuda_sm10x_tcgen05_guardrail_trap_unallocated_columns_being_dealloced,@function
        .size           $__internal_2_$__cuda_sm10x_tcgen05_guardrail_trap_unallocated_columns_being_dealloced,(.L_x_85 - $__internal_2_$__cuda_sm10x_tcgen05_guardrail_trap_unallocated_columns_being_dealloced)
$__internal_2_$__cuda_sm10x_tcgen05_guardrail_trap_unallocated_columns_being_dealloced:
[----:B------:R-:W-:Y:S05]  /*2b80*/  BPT.TRAP 0x1 ;  /* 0x000000040000795c */ /* 0x000fea0000300000 */
[----:B------:R-:W-:-:S04]  /*2b90*/  IMAD.MOV.U32 R3, RZ, RZ, 0x0 ;  /* 0x00000000ff037424 */ /* 0x000fc800078e00ff */
[----:B------:R-:W-:Y:S05]  /*2ba0*/  RET.REL.NODEC R2 `(gluon_tcgen05) ;  /* 0xffffffd402147950 */ /* 0x000fea0003c3ffff */
.L_x_82:
[----:B------:R-:W-:-:S00]  /*2bb0*/  BRA `(.L_x_82) ;  /* 0xfffffffc00fc7947 */ /* 0x000fc0000383ffff */
[----:B------:R-:W-:-:S00]  /*2bc0*/  NOP ;  /* 0x0000000000007918 */ /* 0x000fc00000000000 */
        /* <DEDUP_REMOVED lines=11> */
.L_x_85:


//--------------------- .nv.shared.gluon_tcgen05  --------------------------
	.section	.nv.shared.gluon_tcgen05,"aw",@nobits
	.sectionflags	@""
	.align	16
	.zero		1024


//--------------------- .nv.shared.reserved.0     --------------------------
	.section	.nv.shared.reserved.0,"aw",@nobits
	.align	8
	.weak		__nv_reservedSMEM_offset_0_alias
	.size		__nv_reservedSMEM_offset_0_alias, 0, 64
	.other		__nv_reservedSMEM_offset_0_alias,@"STO_CUDA_RESERVED_SHARED STV_DEFAULT"
__nv_reservedSMEM_offset_0_alias:
	.zero		0
.nv.shared.reserved.0:
	.zero		64
	.weak		__nv_reservedSMEM_allocation_phase
	.type		__nv_reservedSMEM_allocation_phase,@object
	.size		__nv_reservedSMEM_allocation_phase,(.L_0 - __nv_reservedSMEM_allocation_phase)
__nv_reservedSMEM_allocation_phase:
	.zero		1
.L_0:
	.zero		7
	.weak		__nv_reservedSMEM_devtool_atexit_pc
	.type		__nv_reservedSMEM_devtool_atexit_pc,@object
	.size		__nv_reservedSMEM_devtool_atexit_pc,(__nv_reservedSMEM_allocation_mask - __nv_reservedSMEM_devtool_atexit_pc)
__nv_reservedSMEM_devtool_atexit_pc:
	.zero		8
	.weak		__nv_reservedSMEM_allocation_mask
	.type		__nv_reservedSMEM_allocation_mask,@object
	.size		__nv_reservedSMEM_allocation_mask,(.L_2 - __nv_reservedSMEM_allocation_mask)
__nv_reservedSMEM_allocation_mask:
	.zero		4
.L_2:


//--------------------- .nv.constant0.gluon_tcgen05 --------------------------
	.section	.nv.constant0.gluon_tcgen05,"a",@progbits
	.sectionflags	@""
	.align	4
.nv.constant0.gluon_tcgen05:
	.zero		976


//--------------------- SYMBOLS --------------------------

	.type		.nv.reservedSmem.offset0,@object
	.size		.nv.reservedSmem.offset0,0x4
	.type		.nv.reservedSmem.cap,@object
	.size		.nv.reservedSmem.cap,0x4
